// auto-generated by cutlass_sweep.gemm — config: {"arch": "sm_90", "cluster_m": 1, "cluster_n": 1, "cublas_kernel_name": "sm90_xmma_gemm_f32f32_tf32f32_f32_nn_n_tilesize64x64x32_warpgroupsize1x1x1_execute_segment_k_off_kernel__5x_cublas", "dtype": "fp32", "dtype_b": "fp32", "dtype_c_cpp": "cutlass::tfloat32_t", "layout": "nn", "stages": 0, "tile_k": 32, "tile_m": 64, "tile_n": 64}
#include "cutlass/cutlass.h"
#include "cutlass/gemm/collective/collective_builder.hpp"
#include "cutlass/gemm/device/gemm_universal_adapter.h"
#include "cutlass/gemm/kernel/gemm_universal.hpp"
#include "cutlass/epilogue/collective/collective_builder.hpp"

using ElemA = float;
using ElemB = float;
using ElemCD = cutlass::tfloat32_t;
using Acc  = float;
using TileShape    = cute::Shape<cute::_64, cute::_64, cute::_32>;
using ClusterShape = cute::Shape<cute::_1, cute::_1, cute::_1>;

using CollectiveEpilogue = typename cutlass::epilogue::collective::CollectiveBuilder<
    cutlass::arch::Sm90, cutlass::arch::OpClassTensorOp,
    TileShape, ClusterShape,
    cutlass::epilogue::collective::EpilogueTileAuto,
    Acc, Acc,
    ElemCD, cutlass::layout::RowMajor, 128 / cutlass::sizeof_bits<ElemCD>::value,
    ElemCD, cutlass::layout::RowMajor, 128 / cutlass::sizeof_bits<ElemCD>::value,
    cutlass::epilogue::collective::EpilogueScheduleAuto
  >::CollectiveOp;

using CollectiveMainloop = typename cutlass::gemm::collective::CollectiveBuilder<
    cutlass::arch::Sm90, cutlass::arch::OpClassTensorOp,
    ElemA, cutlass::layout::RowMajor, 128 / cutlass::sizeof_bits<ElemA>::value,
    ElemB, cutlass::layout::RowMajor, 128 / cutlass::sizeof_bits<ElemB>::value,
    Acc,
    TileShape, ClusterShape,
    cutlass::gemm::collective::StageCountAutoCarveout<static_cast<int>(sizeof(typename CollectiveEpilogue::SharedStorage))>,
    cutlass::gemm::collective::KernelScheduleAuto
  >::CollectiveOp;

using GemmKernel = cutlass::gemm::kernel::GemmUniversal<
    cute::Shape<int,int,int,int>,
    CollectiveMainloop,
    CollectiveEpilogue
>;
using Gemm = cutlass::gemm::device::GemmUniversalAdapter<GemmKernel>;

// Force the device kernel symbol into the cubin without needing a host main.
auto* _anchor = &cutlass::device_kernel<GemmKernel>;


// ===== COMPILED SASS (sm_90a) =====

	.target	sm_90a

	.elftype	@"ET_EXEC"


//--------------------- .note.nv.tkinfo           --------------------------
	.section	.note.nv.tkinfo,"",@"SHT_NOTE"
	.sectionflags	@"SHF_NOTE_NV_TKINFO"
	.tkinfo
        /*0018*/ 	.word	0x00000002
        /*0030*/ 	.string	""
        /*0030*/ 	.string	"ptxas"
        /*0030*/ 	.string	"Cuda compilation tools, release 13.0, V13.0.88"
        /*0030*/ 	.string	"Build cuda_13.0.r13.0/compiler.36424714_0"
        /*0030*/ 	.string	"-arch sm_90a -m 64 "



//--------------------- .note.nv.cuinfo           --------------------------
	.section	.note.nv.cuinfo,"",@"SHT_NOTE"
	.sectionflags	@"SHF_NOTE_NV_CUINFO"
        /*0018*/ 	.short	0x0002
        /*001a*/ 	.short	0x005a
        /*001c*/ 	.short	0x0082
	.zero		2


//--------------------- .nv.info                  --------------------------
	.section	.nv.info,"",@"SHT_CUDA_INFO"
	.align	4


	//----- nvinfo : EIATTR_REGCOUNT
	.align		4
        /*0000*/ 	.byte	0x04, 0x2f
        /*0002*/ 	.short	(.L_16 - .L_15)
	.align		4
.L_15:
        /*0004*/ 	.word	index@(_ZN7cutlass13device_kernelINS_4gemm6kernel13GemmUniversalIN4cute5tupleIJiiiiEEENS1_10collective13CollectiveMmaINS1_39MainloopSm90TmaGmmaRmemAWarpSpecializedILi14ENS5_IJNS4_1CILi1EEESB_SB_EEENS1_32KernelTmaWarpSpecializedPingpongEEENS5_IJNSA_ILi64EEESF_NSA_ILi32EEEEEEfNS5_IJlSB_lEEEfNS5_IJSB_llEEENS4_8TiledMMAINS4_8MMA_AtomIJNS4_4SM904GMMA29MMA_64x64x8_F32TF32TF32_RS_TNILNSN_7ScaleInE1ELSP_1EEEEEENS4_6LayoutISC_NS5_IJNSA_ILi0EEEST_ST_EEEEENS5_IJNS4_10UnderscoreESW_SW_EEEEENS4_13SM90_TMA_LOADENS4_14ComposedLayoutINS4_7SwizzleILi3ELi4ELi3EEENS4_18smem_ptr_flag_bitsILi32EEENSS_INS5_IJNSA_ILi8EEESG_EEENS5_IJSG_SB_EEEEEEEvNS4_8identityESZ_NS10_INS11_ILi1ELi4ELi3EEES14_NSS_INS5_IJS15_S15_EEENS5_IJSB_S15_EEEEEEENS4_9Copy_AtomIJNS4_39AutoVectorizingCopyWithAssumedAlignmentILi128EEEfEEES1A_EENS_8epilogue10collective6detail29Sm90TmaWarpSpecializedAdapterINS1M_15DefaultEpilogueINS_10tfloat32_tESI_SI_NS1L_6thread17LinearCombinationIS1Q_Li1EffLNS1R_9ScaleType4KindE0ELNS_15FloatRoundStyleE2ES1Q_EENS1_15EpilogueDefaultEEEEEvvEEEEvNT_6ParamsE)
        /*0008*/ 	.word	0x000000a8


	//----- nvinfo : EIATTR_FRAME_SIZE
	.align		4
.L_16:
        /*000c*/ 	.byte	0x04, 0x11
        /*000e*/ 	.short	(.L_18 - .L_17)
	.align		4
.L_17:
        /*0010*/ 	.word	index@(_ZN7cutlass13device_kernelINS_4gemm6kernel13GemmUniversalIN4cute5tupleIJiiiiEEENS1_10collective13CollectiveMmaINS1_39MainloopSm90TmaGmmaRmemAWarpSpecializedILi14ENS5_IJNS4_1CILi1EEESB_SB_EEENS1_32KernelTmaWarpSpecializedPingpongEEENS5_IJNSA_ILi64EEESF_NSA_ILi32EEEEEEfNS5_IJlSB_lEEEfNS5_IJSB_llEEENS4_8TiledMMAINS4_8MMA_AtomIJNS4_4SM904GMMA29MMA_64x64x8_F32TF32TF32_RS_TNILNSN_7ScaleInE1ELSP_1EEEEEENS4_6LayoutISC_NS5_IJNSA_ILi0EEEST_ST_EEEEENS5_IJNS4_10UnderscoreESW_SW_EEEEENS4_13SM90_TMA_LOADENS4_14ComposedLayoutINS4_7SwizzleILi3ELi4ELi3EEENS4_18smem_ptr_flag_bitsILi32EEENSS_INS5_IJNSA_ILi8EEESG_EEENS5_IJSG_SB_EEEEEEEvNS4_8identityESZ_NS10_INS11_ILi1ELi4ELi3EEES14_NSS_INS5_IJS15_S15_EEENS5_IJSB_S15_EEEEEEENS4_9Copy_AtomIJNS4_39AutoVectorizingCopyWithAssumedAlignmentILi128EEEfEEES1A_EENS_8epilogue10collective6detail29Sm90TmaWarpSpecializedAdapterINS1M_15DefaultEpilogueINS_10tfloat32_tESI_SI_NS1L_6thread17LinearCombinationIS1Q_Li1EffLNS1R_9ScaleType4KindE0ELNS_15FloatRoundStyleE2ES1Q_EENS1_15EpilogueDefaultEEEEEvvEEEEvNT_6ParamsE)
        /*0014*/ 	.word	0x00000000


	//----- nvinfo : EIATTR_MIN_STACK_SIZE
	.align		4
.L_18:
        /*0018*/ 	.byte	0x04, 0x12
        /*001a*/ 	.short	(.L_20 - .L_19)
	.align		4
.L_19:
        /*001c*/ 	.word	index@(_ZN7cutlass13device_kernelINS_4gemm6kernel13GemmUniversalIN4cute5tupleIJiiiiEEENS1_10collective13CollectiveMmaINS1_39MainloopSm90TmaGmmaRmemAWarpSpecializedILi14ENS5_IJNS4_1CILi1EEESB_SB_EEENS1_32KernelTmaWarpSpecializedPingpongEEENS5_IJNSA_ILi64EEESF_NSA_ILi32EEEEEEfNS5_IJlSB_lEEEfNS5_IJSB_llEEENS4_8TiledMMAINS4_8MMA_AtomIJNS4_4SM904GMMA29MMA_64x64x8_F32TF32TF32_RS_TNILNSN_7ScaleInE1ELSP_1EEEEEENS4_6LayoutISC_NS5_IJNSA_ILi0EEEST_ST_EEEEENS5_IJNS4_10UnderscoreESW_SW_EEEEENS4_13SM90_TMA_LOADENS4_14ComposedLayoutINS4_7SwizzleILi3ELi4ELi3EEENS4_18smem_ptr_flag_bitsILi32EEENSS_INS5_IJNSA_ILi8EEESG_EEENS5_IJSG_SB_EEEEEEEvNS4_8identityESZ_NS10_INS11_ILi1ELi4ELi3EEES14_NSS_INS5_IJS15_S15_EEENS5_IJSB_S15_EEEEEEENS4_9Copy_AtomIJNS4_39AutoVectorizingCopyWithAssumedAlignmentILi128EEEfEEES1A_EENS_8epilogue10collective6detail29Sm90TmaWarpSpecializedAdapterINS1M_15DefaultEpilogueINS_10tfloat32_tESI_SI_NS1L_6thread17LinearCombinationIS1Q_Li1EffLNS1R_9ScaleType4KindE0ELNS_15FloatRoundStyleE2ES1Q_EENS1_15EpilogueDefaultEEEEEvvEEEEvNT_6ParamsE)
        /*0020*/ 	.word	0x00000000
.L_20:


//--------------------- .nv.compat                --------------------------
	.section	.nv.compat,"",@"SHT_CUDA_COMPAT_INFO"
	.align	4
        /*0000*/ 	.byte	0x02, 0x09, 0x01, 0x00, 0x02, 0x02, 0x04, 0x00, 0x02, 0x05, 0x05, 0x00, 0x03, 0x07, 0x01, 0x01
        /*0010*/ 	.byte	0x02, 0x03, 0x01, 0x00, 0x02, 0x06, 0x01, 0x00, 0x04, 0x0b, 0x08, 0x00, 0x00, 0x00, 0x00, 0x00
        /*0020*/ 	.byte	0x00, 0x00, 0x00, 0x00


//--------------------- .nv.info._ZN7cutlass13device_kernelINS_4gemm6kernel13GemmUniversalIN4cute5tupleIJiiiiEEENS1_10collective13CollectiveMmaINS1_39MainloopSm90TmaGmmaRmemAWarpSpecializedILi14ENS5_IJNS4_1CILi1EEESB_SB_EEENS1_32KernelTmaWarpSpecializedPingpongEEENS5_IJNSA_ILi64EEESF_NSA_ILi32EEEEEEfNS5_IJlSB_lEEEfNS5_IJSB_llEEENS4_8TiledMMAINS4_8MMA_AtomIJNS4_4SM904GMMA29MMA_64x64x8_F32TF32TF32_RS_TNILNSN_7ScaleInE1ELSP_1EEEEEENS4_6LayoutISC_NS5_IJNSA_ILi0EEEST_ST_EEEEENS5_IJNS4_10UnderscoreESW_SW_EEEEENS4_13SM90_TMA_LOADENS4_14ComposedLayoutINS4_7SwizzleILi3ELi4ELi3EEENS4_18smem_ptr_flag_bitsILi32EEENSS_INS5_IJNSA_ILi8EEESG_EEENS5_IJSG_SB_EEEEEEEvNS4_8identityESZ_NS10_INS11_ILi1ELi4ELi3EEES14_NSS_INS5_IJS15_S15_EEENS5_IJSB_S15_EEEEEEENS4_9Copy_AtomIJNS4_39AutoVectorizingCopyWithAssumedAlignmentILi128EEEfEEES1A_EENS_8epilogue10collective6detail29Sm90TmaWarpSpecializedAdapterINS1M_15DefaultEpilogueINS_10tfloat32_tESI_SI_NS1L_6thread17LinearCombinationIS1Q_Li1EffLNS1R_9ScaleType4KindE0ELNS_15FloatRoundStyleE2ES1Q_EENS1_15EpilogueDefaultEEEEEvvEEEEvNT_6ParamsE --------------------------
	.section	.nv.info._ZN7cutlass13device_kernelINS_4gemm6kernel13GemmUniversalIN4cute5tupleIJiiiiEEENS1_10collective13CollectiveMmaINS1_39MainloopSm90TmaGmmaRmemAWarpSpecializedILi14ENS5_IJNS4_1CILi1EEESB_SB_EEENS1_32KernelTmaWarpSpecializedPingpongEEENS5_IJNSA_ILi64EEESF_NSA_ILi32EEEEEEfNS5_IJlSB_lEEEfNS5_IJSB_llEEENS4_8TiledMMAINS4_8MMA_AtomIJNS4_4SM904GMMA29MMA_64x64x8_F32TF32TF32_RS_TNILNSN_7ScaleInE1ELSP_1EEEEEENS4_6LayoutISC_NS5_IJNSA_ILi0EEEST_ST_EEEEENS5_IJNS4_10UnderscoreESW_SW_EEEEENS4_13SM90_TMA_LOADENS4_14ComposedLayoutINS4_7SwizzleILi3ELi4ELi3EEENS4_18smem_ptr_flag_bitsILi32EEENSS_INS5_IJNSA_ILi8EEESG_EEENS5_IJSG_SB_EEEEEEEvNS4_8identityESZ_NS10_INS11_ILi1ELi4ELi3EEES14_NSS_INS5_IJS15_S15_EEENS5_IJSB_S15_EEEEEEENS4_9Copy_AtomIJNS4_39AutoVectorizingCopyWithAssumedAlignmentILi128EEEfEEES1A_EENS_8epilogue10collective6detail29Sm90TmaWarpSpecializedAdapterINS1M_15DefaultEpilogueINS_10tfloat32_tESI_SI_NS1L_6thread17LinearCombinationIS1Q_Li1EffLNS1R_9ScaleType4KindE0ELNS_15FloatRoundStyleE2ES1Q_EENS1_15EpilogueDefaultEEEEEvvEEEEvNT_6ParamsE,"",@"SHT_CUDA_INFO"
	.sectionflags	@""
	.align	4


	//----- nvinfo : EIATTR_CUDA_API_VERSION
	.align		4
        /*0000*/ 	.byte	0x04, 0x37
        /*0002*/ 	.short	(.L_22 - .L_21)
.L_21:
        /*0004*/ 	.word	0x00000082


	//----- nvinfo : EIATTR_KPARAM_INFO
	.align		4
.L_22:
        /*0008*/ 	.byte	0x04, 0x17
        /*000a*/ 	.short	(.L_24 - .L_23)
.L_23:
        /*000c*/ 	.word	0x00000000
        /*0010*/ 	.short	0x0000
        /*0012*/ 	.short	0x0070
        /*0014*/ 	.byte	0x00, 0xf0, 0x01, 0x10


	//----- nvinfo : EIATTR_SPARSE_MMA_MASK
	.align		4
.L_24:
        /*0018*/ 	.byte	0x03, 0x50
        /*001a*/ 	.short	0x0000


	//----- nvinfo : EIATTR_MAXREG_COUNT
	.align		4
        /*001c*/ 	.byte	0x03, 0x1b
        /*001e*/ 	.short	0x00a8


	//----- nvinfo : EIATTR_NUM_BARRIERS
	.align		4
        /*0020*/ 	.byte	0x02, 0x4c
        /*0022*/ 	.byte	0x01
	.zero		1


	//----- nvinfo : EIATTR_EXTERNS
	.align		4
        /*0024*/ 	.byte	0x04, 0x0f
        /*0026*/ 	.short	(.L_26 - .L_25)


	//   ....[0]....
	.align		4
.L_25:
        /*0028*/ 	.word	index@(__assertfail)


	//----- nvinfo : EIATTR_MERCURY_ISA_VERSION
	.align		4
.L_26:
        /*002c*/ 	.byte	0x03, 0x5f
        /*002e*/ 	.short	0x0101


	//----- nvinfo : EIATTR_INT_WARP_WIDE_INSTR_OFFSETS
	.align		4
        /*0030*/ 	.byte	0x04, 0x31
        /*0032*/ 	.short	(.L_28 - .L_27)


	//   ....[0]....
.L_27:
        /*0034*/ 	.word	0x00000600


	//   ....[1]....
        /*0038*/ 	.word	0x00000610


	//   ....[2]....
        /*003c*/ 	.word	0x00000680


	//   ....[3]....
        /*0040*/ 	.word	0x00000690


	//   ....[4]....
        /*0044*/ 	.word	0x000006a0


	//   ....[5]....
        /*0048*/ 	.word	0x000006c0


	//   ....[6]....
        /*004c*/ 	.word	0x00000720


	//   ....[7]....
        /*0050*/ 	.word	0x00000740


	//----- nvinfo : EIATTR_COOP_GROUP_MASK_REGIDS
	.align		4
.L_28:
        /*0054*/ 	.byte	0x04, 0x29
        /*0056*/ 	.short	(.L_30 - .L_29)


	//   ....[0]....
.L_29:
        /*0058*/ 	.word	0xffffffff


	//   ....[1]....
        /*005c*/ 	.word	0xffffffff


	//   ....[2]....
        /*0060*/ 	.word	0xffffffff


	//   ....[3]....
        /*0064*/ 	.word	0xffffffff


	//   ....[4]....
        /*0068*/ 	.word	0xffffffff


	//   ....[5]....
        /*006c*/ 	.word	0xffffffff


	//   ....[6]....
        /*0070*/ 	.word	0x0500000f


	//----- nvinfo : EIATTR_COOP_GROUP_INSTR_OFFSETS
	.align		4
.L_30:
        /*0074*/ 	.byte	0x04, 0x28
        /*0076*/ 	.short	(.L_32 - .L_31)


	//   ....[0]....
.L_31:
        /*0078*/ 	.word	0x00000050


	//   ....[1]....
        /*007c*/ 	.word	0x00000080


	//   ....[2]....
        /*0080*/ 	.word	0x00000180


	//   ....[3]....
        /*0084*/ 	.word	0x00000500


	//   ....[4]....
        /*0088*/ 	.word	0x00000540


	//   ....[5]....
        /*008c*/ 	.word	0x00000580


	//   ....[6]....
        /*0090*/ 	.word	0x00006f90


	//----- nvinfo : EIATTR_REG_RECONFIG
	.align		4
.L_32:
        /*0094*/ 	.byte	0x01, 0x54
	.zero		2


	//----- nvinfo : EIATTR_SYSCALL_OFFSETS
	.align		4
        /*0098*/ 	.byte	0x04, 0x46
        /*009a*/ 	.short	(.L_34 - .L_33)


	//   ....[0]....
.L_33:
        /*009c*/ 	.word	0x000017c0


	//   ....[1]....
        /*00a0*/ 	.word	0x00001900


	//   ....[2]....
        /*00a4*/ 	.word	0x000019f0


	//   ....[3]....
        /*00a8*/ 	.word	0x000057f0


	//   ....[4]....
        /*00ac*/ 	.word	0x00005920


	//----- nvinfo : EIATTR_MBARRIER_INSTR_OFFSETS
	.align		4
.L_34:
        /*00b0*/ 	.byte	0x04, 0x39
        /*00b2*/ 	.short	(.L_36 - .L_35)


	//   ....[0]....
.L_35:
        /*00b4*/ 	.word	0x00000320
        /*00b8*/ 	.word	0x000000ff
        /*00bc*/ 	.word	0x00000000
        /*00c0*/ 	.short	0x0100
        /*00c2*/ 	.byte	0x05
	.zero		1


	//   ....[1]....
        /*00c4*/ 	.word	0x00000330
        /*00c8*/ 	.word	0x000000ff
        /*00cc*/ 	.word	0x00000070
        /*00d0*/ 	.short	0x0100
        /*00d2*/ 	.byte	0x05
	.zero		1


	//   ....[2]....
        /*00d4*/ 	.word	0x00000340
        /*00d8*/ 	.word	0x000000ff
        /*00dc*/ 	.word	0x00000008
        /*00e0*/ 	.short	0x0100
        /*00e2*/ 	.byte	0x05
	.zero		1


	//   ....[3]....
        /*00e4*/ 	.word	0x00000350
        /*00e8*/ 	.word	0x000000ff
        /*00ec*/ 	.word	0x00000078
        /*00f0*/ 	.short	0x0100
        /*00f2*/ 	.byte	0x05
	.zero		1


	//   ....[4]....
        /*00f4*/ 	.word	0x00000360
        /*00f8*/ 	.word	0x000000ff
        /*00fc*/ 	.word	0x00000010
        /*0100*/ 	.short	0x0100
        /*0102*/ 	.byte	0x05
	.zero		1


	//   ....[5]....
        /*0104*/ 	.word	0x00000370
        /*0108*/ 	.word	0x000000ff
        /*010c*/ 	.word	0x00000080
        /*0110*/ 	.short	0x0100
        /*0112*/ 	.byte	0x05
	.zero		1


	//   ....[6]....
        /*0114*/ 	.word	0x00000380
        /*0118*/ 	.word	0x000000ff
        /*011c*/ 	.word	0x00000018
        /*0120*/ 	.short	0x0100
        /*0122*/ 	.byte	0x05
	.zero		1


	//   ....[7]....
        /*0124*/ 	.word	0x00000390
        /*0128*/ 	.word	0x000000ff
        /*012c*/ 	.word	0x00000088
        /*0130*/ 	.short	0x0100
        /*0132*/ 	.byte	0x05
	.zero		1


	//   ....[8]....
        /*0134*/ 	.word	0x000003a0
        /*0138*/ 	.word	0x000000ff
        /*013c*/ 	.word	0x00000020
        /*0140*/ 	.short	0x0100
        /*0142*/ 	.byte	0x05
	.zero		1


	//   ....[9]....
        /*0144*/ 	.word	0x000003b0
        /*0148*/ 	.word	0x000000ff
        /*014c*/ 	.word	0x00000090
        /*0150*/ 	.short	0x0100
        /*0152*/ 	.byte	0x05
	.zero		1


	//   ....[10]....
        /*0154*/ 	.word	0x000003c0
        /*0158*/ 	.word	0x000000ff
        /*015c*/ 	.word	0x00000028
        /*0160*/ 	.short	0x0100
        /*0162*/ 	.byte	0x05
	.zero		1


	//   ....[11]....
        /*0164*/ 	.word	0x000003d0
        /*0168*/ 	.word	0x000000ff
        /*016c*/ 	.word	0x00000098
        /*0170*/ 	.short	0x0100
        /*0172*/ 	.byte	0x05
	.zero		1


	//   ....[12]....
        /*0174*/ 	.word	0x000003e0
        /*0178*/ 	.word	0x000000ff
        /*017c*/ 	.word	0x00000030
        /*0180*/ 	.short	0x0100
        /*0182*/ 	.byte	0x05
	.zero		1


	//   ....[13]....
        /*0184*/ 	.word	0x000003f0
        /*0188*/ 	.word	0x000000ff
        /*018c*/ 	.word	0x000000a0
        /*0190*/ 	.short	0x0100
        /*0192*/ 	.byte	0x05
	.zero		1


	//   ....[14]....
        /*0194*/ 	.word	0x00000400
        /*0198*/ 	.word	0x000000ff
        /*019c*/ 	.word	0x00000038
        /*01a0*/ 	.short	0x0100
        /*01a2*/ 	.byte	0x05
	.zero		1


	//   ....[15]....
        /*01a4*/ 	.word	0x00000410
        /*01a8*/ 	.word	0x000000ff
        /*01ac*/ 	.word	0x000000a8
        /*01b0*/ 	.short	0x0100
        /*01b2*/ 	.byte	0x05
	.zero		1


	//   ....[16]....
        /*01b4*/ 	.word	0x00000420
        /*01b8*/ 	.word	0x000000ff
        /*01bc*/ 	.word	0x00000040
        /*01c0*/ 	.short	0x0100
        /*01c2*/ 	.byte	0x05
	.zero		1


	//   ....[17]....
        /*01c4*/ 	.word	0x00000430
        /*01c8*/ 	.word	0x000000ff
        /*01cc*/ 	.word	0x000000b0
        /*01d0*/ 	.short	0x0100
        /*01d2*/ 	.byte	0x05
	.zero		1


	//   ....[18]....
        /*01d4*/ 	.word	0x00000440
        /*01d8*/ 	.word	0x000000ff
        /*01dc*/ 	.word	0x00000048
        /*01e0*/ 	.short	0x0100
        /*01e2*/ 	.byte	0x05
	.zero		1


	//   ....[19]....
        /*01e4*/ 	.word	0x00000450
        /*01e8*/ 	.word	0x000000ff
        /*01ec*/ 	.word	0x000000b8
        /*01f0*/ 	.short	0x0100
        /*01f2*/ 	.byte	0x05
	.zero		1


	//   ....[20]....
        /*01f4*/ 	.word	0x00000460
        /*01f8*/ 	.word	0x000000ff
        /*01fc*/ 	.word	0x00000050
        /*0200*/ 	.short	0x0100
        /*0202*/ 	.byte	0x05
	.zero		1


	//   ....[21]....
        /*0204*/ 	.word	0x00000470
        /*0208*/ 	.word	0x000000ff
        /*020c*/ 	.word	0x000000c0
        /*0210*/ 	.short	0x0100
        /*0212*/ 	.byte	0x05
	.zero		1


	//   ....[22]....
        /*0214*/ 	.word	0x00000480
        /*0218*/ 	.word	0x000000ff
        /*021c*/ 	.word	0x00000058
        /*0220*/ 	.short	0x0100
        /*0222*/ 	.byte	0x05
	.zero		1


	//   ....[23]....
        /*0224*/ 	.word	0x00000490
        /*0228*/ 	.word	0x000000ff
        /*022c*/ 	.word	0x000000c8
        /*0230*/ 	.short	0x0100
        /*0232*/ 	.byte	0x05
	.zero		1


	//   ....[24]....
        /*0234*/ 	.word	0x000004a0
        /*0238*/ 	.word	0x000000ff
        /*023c*/ 	.word	0x00000060
        /*0240*/ 	.short	0x0100
        /*0242*/ 	.byte	0x05
	.zero		1


	//   ....[25]....
        /*0244*/ 	.word	0x000004b0
        /*0248*/ 	.word	0x000000ff
        /*024c*/ 	.word	0x000000d0
        /*0250*/ 	.short	0x0100
        /*0252*/ 	.byte	0x05
	.zero		1


	//   ....[26]....
        /*0254*/ 	.word	0x000004c0
        /*0258*/ 	.word	0x000000ff
        /*025c*/ 	.word	0x00000068
        /*0260*/ 	.short	0x0100
        /*0262*/ 	.byte	0x05
	.zero		1


	//   ....[27]....
        /*0264*/ 	.word	0x000004d0
        /*0268*/ 	.word	0x000000ff
        /*026c*/ 	.word	0x000000d8
        /*0270*/ 	.short	0x0100
        /*0272*/ 	.byte	0x05
	.zero		1


	//   ....[28]....
        /*0274*/ 	.word	0x00000760
        /*0278*/ 	.word	0x000000ff
        /*027c*/ 	.word	0x00000110
        /*0280*/ 	.short	0x0100
        /*0282*/ 	.byte	0x05
	.zero		1


	//   ....[29]....
        /*0284*/ 	.word	0x00000770
        /*0288*/ 	.word	0x000000ff
        /*028c*/ 	.word	0x00000118
        /*0290*/ 	.short	0x0100
        /*0292*/ 	.byte	0x05
	.zero		1


	//   ....[30]....
        /*0294*/ 	.word	0x000007b0
        /*0298*/ 	.word	0x000000ff
        /*029c*/ 	.word	0x000000f0
        /*02a0*/ 	.short	0x0100
        /*02a2*/ 	.byte	0x0a
	.zero		1


	//   ....[31]....
        /*02a4*/ 	.word	0x000007d0
        /*02a8*/ 	.word	0x000000ff
        /*02ac*/ 	.word	0x000000f8
        /*02b0*/ 	.short	0x0100
        /*02b2*/ 	.byte	0x0a
	.zero		1


	//   ....[32]....
        /*02b4*/ 	.word	0x000007e0
        /*02b8*/ 	.word	0x000000ff
        /*02bc*/ 	.word	0x00000100
        /*02c0*/ 	.short	0x0100
        /*02c2*/ 	.byte	0x0a
	.zero		1


	//   ....[33]....
        /*02c4*/ 	.word	0x000007f0
        /*02c8*/ 	.word	0x000000ff
        /*02cc*/ 	.word	0x00000108
        /*02d0*/ 	.short	0x0100
        /*02d2*/ 	.byte	0x0a
	.zero		1


	//   ....[34]....
        /*02d4*/ 	.word	0x00001670
        /*02d8*/ 	.word	0x00000043
        /*02dc*/ 	.word	0x00000000
        /*02e0*/ 	.short	0x010a
        /*02e2*/ 	.byte	0x28
	.zero		1


	//   ....[35]....
        /*02e4*/ 	.word	0x00001aa0
        /*02e8*/ 	.word	0x00000003
        /*02ec*/ 	.word	0x00000000
        /*02f0*/ 	.short	0x010a
        /*02f2*/ 	.byte	0x3f
	.zero		1


	//   ....[36]....
        /*02f4*/ 	.word	0x00001ae0
        /*02f8*/ 	.word	0x00000003
        /*02fc*/ 	.word	0x00000000
        /*0300*/ 	.short	0x010a
        /*0302*/ 	.byte	0x3f
	.zero		1


	//   ....[37]....
        /*0304*/ 	.word	0x00001c20
        /*0308*/ 	.word	0x00000003
        /*030c*/ 	.word	0x00000000
        /*0310*/ 	.short	0x010a
        /*0312*/ 	.byte	0x3f
	.zero		1


	//   ....[38]....
        /*0314*/ 	.word	0x00001f90
        /*0318*/ 	.word	0x00000003
        /*031c*/ 	.word	0x00000000
        /*0320*/ 	.short	0x010a
        /*0322*/ 	.byte	0x3f
	.zero		1


	//   ....[39]....
        /*0324*/ 	.word	0x00002140
        /*0328*/ 	.word	0x00000007
        /*032c*/ 	.word	0x00000000
        /*0330*/ 	.short	0x010a
        /*0332*/ 	.byte	0x3f
	.zero		1


	//   ....[40]....
        /*0334*/ 	.word	0x00002320
        /*0338*/ 	.word	0x000000ff
        /*033c*/ 	.word	0x00000000
        /*0340*/ 	.short	0x0101
        /*0342*/ 	.byte	0x05
	.zero		1


	//   ....[41]....
        /*0344*/ 	.word	0x000024b0
        /*0348*/ 	.word	0x00000007
        /*034c*/ 	.word	0x00000000
        /*0350*/ 	.short	0x010a
        /*0352*/ 	.byte	0x3f
	.zero		1


	//   ....[42]....
        /*0354*/ 	.word	0x000027f0
        /*0358*/ 	.word	0x000000ff
        /*035c*/ 	.word	0x00000000
        /*0360*/ 	.short	0x0101
        /*0362*/ 	.byte	0x04
	.zero		1


	//   ....[43]....
        /*0364*/ 	.word	0x00002940
        /*0368*/ 	.word	0x0000003e
        /*036c*/ 	.word	0x00000000
        /*0370*/ 	.short	0x0101
        /*0372*/ 	.byte	0x2a
	.zero		1


	//   ....[44]....
        /*0374*/ 	.word	0x00002a10
        /*0378*/ 	.word	0x000000ff
        /*037c*/ 	.word	0x00000000
        /*0380*/ 	.short	0x0101
        /*0382*/ 	.byte	0x06
	.zero		1


	//   ....[45]....
        /*0384*/ 	.word	0x00002ac0
        /*0388*/ 	.word	0x00000043
        /*038c*/ 	.word	0x00000010
        /*0390*/ 	.short	0x010a
        /*0392*/ 	.byte	0x28
	.zero		1


	//   ....[46]....
        /*0394*/ 	.word	0x00004e00
        /*0398*/ 	.word	0x0000003f
        /*039c*/ 	.word	0x00000000
        /*03a0*/ 	.short	0x0101
        /*03a2*/ 	.byte	0x2a
	.zero		1


	//   ....[47]....
        /*03a4*/ 	.word	0x00005a60
        /*03a8*/ 	.word	0x00000007
        /*03ac*/ 	.word	0x00000070
        /*03b0*/ 	.short	0x010a
        /*03b2*/ 	.byte	0x3f
	.zero		1


	//   ....[48]....
        /*03b4*/ 	.word	0x00006050
        /*03b8*/ 	.word	0x00000003
        /*03bc*/ 	.word	0x00000118
        /*03c0*/ 	.short	0x0101
        /*03c2*/ 	.byte	0x3f
	.zero		1


	//   ....[49]....
        /*03c4*/ 	.word	0x00006750
        /*03c8*/ 	.word	0x00000005
        /*03cc*/ 	.word	0x00000000
        /*03d0*/ 	.short	0x010a
        /*03d2*/ 	.byte	0x3f
	.zero		1


	//   ....[50]....
        /*03d4*/ 	.word	0x000067d0
        /*03d8*/ 	.word	0x00000007
        /*03dc*/ 	.word	0x00000000
        /*03e0*/ 	.short	0x010a
        /*03e2*/ 	.byte	0x3f
	.zero		1


	//   ....[51]....
        /*03e4*/ 	.word	0x00006860
        /*03e8*/ 	.word	0x00000006
        /*03ec*/ 	.word	0x00000000
        /*03f0*/ 	.short	0x010a
        /*03f2*/ 	.byte	0x3f
	.zero		1


	//   ....[52]....
        /*03f4*/ 	.word	0x000068f0
        /*03f8*/ 	.word	0x00000009
        /*03fc*/ 	.word	0x00000000
        /*0400*/ 	.short	0x010a
        /*0402*/ 	.byte	0x3f
	.zero		1


	//   ....[53]....
        /*0404*/ 	.word	0x00006980
        /*0408*/ 	.word	0x00000006
        /*040c*/ 	.word	0x00000000
        /*0410*/ 	.short	0x010a
        /*0412*/ 	.byte	0x3f
	.zero		1


	//   ....[54]....
        /*0414*/ 	.word	0x00006a10
        /*0418*/ 	.word	0x00000009
        /*041c*/ 	.word	0x00000000
        /*0420*/ 	.short	0x010a
        /*0422*/ 	.byte	0x3f
	.zero		1


	//   ....[55]....
        /*0424*/ 	.word	0x00006aa0
        /*0428*/ 	.word	0x00000006
        /*042c*/ 	.word	0x00000000
        /*0430*/ 	.short	0x010a
        /*0432*/ 	.byte	0x3f
	.zero		1


	//   ....[56]....
        /*0434*/ 	.word	0x00006b30
        /*0438*/ 	.word	0x00000009
        /*043c*/ 	.word	0x00000000
        /*0440*/ 	.short	0x010a
        /*0442*/ 	.byte	0x3f
	.zero		1


	//   ....[57]....
        /*0444*/ 	.word	0x00006bc0
        /*0448*/ 	.word	0x00000006
        /*044c*/ 	.word	0x00000000
        /*0450*/ 	.short	0x010a
        /*0452*/ 	.byte	0x3f
	.zero		1


	//   ....[58]....
        /*0454*/ 	.word	0x00006c50
        /*0458*/ 	.word	0x00000009
        /*045c*/ 	.word	0x00000000
        /*0460*/ 	.short	0x010a
        /*0462*/ 	.byte	0x3f
	.zero		1


	//   ....[59]....
        /*0464*/ 	.word	0x00006ce0
        /*0468*/ 	.word	0x00000006
        /*046c*/ 	.word	0x00000000
        /*0470*/ 	.short	0x010a
        /*0472*/ 	.byte	0x3f
	.zero		1


	//   ....[60]....
        /*0474*/ 	.word	0x00006d70
        /*0478*/ 	.word	0x00000009
        /*047c*/ 	.word	0x00000000
        /*0480*/ 	.short	0x010a
        /*0482*/ 	.byte	0x3f
	.zero		1


	//   ....[61]....
        /*0484*/ 	.word	0x00006e00
        /*0488*/ 	.word	0x00000006
        /*048c*/ 	.word	0x00000000
        /*0490*/ 	.short	0x010a
        /*0492*/ 	.byte	0x3f
	.zero		1


	//   ....[62]....
        /*0494*/ 	.word	0x00006e90
        /*0498*/ 	.word	0x00000003
        /*049c*/ 	.word	0x00000000
        /*04a0*/ 	.short	0x010a
        /*04a2*/ 	.byte	0x3f
	.zero		1


	//   ....[63]....
        /*04a4*/ 	.word	0x00006f00
        /*04a8*/ 	.word	0x00000003
        /*04ac*/ 	.word	0x00000000
        /*04b0*/ 	.short	0x010a
        /*04b2*/ 	.byte	0x3f
	.zero		1


	//   ....[64]....
        /*04b4*/ 	.word	0x00006fc0
        /*04b8*/ 	.word	0x00000003
        /*04bc*/ 	.word	0x00000000
        /*04c0*/ 	.short	0x010a
        /*04c2*/ 	.byte	0x3f
	.zero		1


	//   ....[65]....
        /*04c4*/ 	.word	0x00007010
        /*04c8*/ 	.word	0x00000003
        /*04cc*/ 	.word	0x00000000
        /*04d0*/ 	.short	0x010a
        /*04d2*/ 	.byte	0x3f
	.zero		1


	//   ....[66]....
        /*04d4*/ 	.word	0x00007060
        /*04d8*/ 	.word	0x00000007
        /*04dc*/ 	.word	0x00000000
        /*04e0*/ 	.short	0x010a
        /*04e2*/ 	.byte	0x3f
	.zero		1


	//   ....[67]....
        /*04e4*/ 	.word	0x000070c0
        /*04e8*/ 	.word	0x00000003
        /*04ec*/ 	.word	0x00000010
        /*04f0*/ 	.short	0x010a
        /*04f2*/ 	.byte	0x3f
	.zero		1


	//   ....[68]....
        /*04f4*/ 	.word	0x00007190
        /*04f8*/ 	.word	0x00000007
        /*04fc*/ 	.word	0x00000070
        /*0500*/ 	.short	0x010a
        /*0502*/ 	.byte	0x3f
	.zero		1


	//   ....[69]....
        /*0504*/ 	.word	0x00007260
        /*0508*/ 	.word	0x00000005
        /*050c*/ 	.word	0x00000000
        /*0510*/ 	.short	0x010a
        /*0512*/ 	.byte	0x3f
	.zero		1


	//   ....[70]....
        /*0514*/ 	.word	0x000072b0
        /*0518*/ 	.word	0x00000007
        /*051c*/ 	.word	0x00000000
        /*0520*/ 	.short	0x010a
        /*0522*/ 	.byte	0x3f
	.zero		1


	//   ....[71]....
        /*0524*/ 	.word	0x00007300
        /*0528*/ 	.word	0x00000006
        /*052c*/ 	.word	0x00000000
        /*0530*/ 	.short	0x010a
        /*0532*/ 	.byte	0x3f
	.zero		1


	//   ....[72]....
        /*0534*/ 	.word	0x00007350
        /*0538*/ 	.word	0x00000009
        /*053c*/ 	.word	0x00000000
        /*0540*/ 	.short	0x010a
        /*0542*/ 	.byte	0x3f
	.zero		1


	//   ....[73]....
        /*0544*/ 	.word	0x000073a0
        /*0548*/ 	.word	0x00000006
        /*054c*/ 	.word	0x00000000
        /*0550*/ 	.short	0x010a
        /*0552*/ 	.byte	0x3f
	.zero		1


	//   ....[74]....
        /*0554*/ 	.word	0x000073f0
        /*0558*/ 	.word	0x00000009
        /*055c*/ 	.word	0x00000000
        /*0560*/ 	.short	0x010a
        /*0562*/ 	.byte	0x3f
	.zero		1


	//   ....[75]....
        /*0564*/ 	.word	0x00007440
        /*0568*/ 	.word	0x00000006
        /*056c*/ 	.word	0x00000000
        /*0570*/ 	.short	0x010a
        /*0572*/ 	.byte	0x3f
	.zero		1


	//   ....[76]....
        /*0574*/ 	.word	0x00007490
        /*0578*/ 	.word	0x00000009
        /*057c*/ 	.word	0x00000000
        /*0580*/ 	.short	0x010a
        /*0582*/ 	.byte	0x3f
	.zero		1


	//   ....[77]....
        /*0584*/ 	.word	0x000074e0
        /*0588*/ 	.word	0x00000006
        /*058c*/ 	.word	0x00000000
        /*0590*/ 	.short	0x010a
        /*0592*/ 	.byte	0x3f
	.zero		1


	//   ....[78]....
        /*0594*/ 	.word	0x00007530
        /*0598*/ 	.word	0x00000009
        /*059c*/ 	.word	0x00000000
        /*05a0*/ 	.short	0x010a
        /*05a2*/ 	.byte	0x3f
	.zero		1


	//   ....[79]....
        /*05a4*/ 	.word	0x00007580
        /*05a8*/ 	.word	0x00000006
        /*05ac*/ 	.word	0x00000000
        /*05b0*/ 	.short	0x010a
        /*05b2*/ 	.byte	0x3f
	.zero		1


	//   ....[80]....
        /*05b4*/ 	.word	0x000075d0
        /*05b8*/ 	.word	0x00000009
        /*05bc*/ 	.word	0x00000000
        /*05c0*/ 	.short	0x010a
        /*05c2*/ 	.byte	0x3f
	.zero		1


	//   ....[81]....
        /*05c4*/ 	.word	0x00007620
        /*05c8*/ 	.word	0x00000006
        /*05cc*/ 	.word	0x00000000
        /*05d0*/ 	.short	0x010a
        /*05d2*/ 	.byte	0x3f
	.zero		1


	//----- nvinfo : EIATTR_NUM_MBARRIERS
	.align		4
.L_36:
        /*05d4*/ 	.byte	0x03, 0x38
        /*05d6*/ 	.short	0x0022


	//----- nvinfo : EIATTR_EXIT_INSTR_OFFSETS
	.align		4
        /*05d8*/ 	.byte	0x04, 0x1c
        /*05da*/ 	.short	(.L_38 - .L_37)


	//   ....[0]....
.L_37:
        /*05dc*/ 	.word	0x00001330


	//   ....[1]....
        /*05e0*/ 	.word	0x00001390


	//   ....[2]....
        /*05e4*/ 	.word	0x00005470


	//   ....[3]....
        /*05e8*/ 	.word	0x000054a0


	//   ....[4]....
        /*05ec*/ 	.word	0x00006ee0


	//----- nvinfo : EIATTR_MAX_THREADS
	.align		4
.L_38:
        /*05f0*/ 	.byte	0x04, 0x05
        /*05f2*/ 	.short	(.L_40 - .L_39)
.L_39:
        /*05f4*/ 	.word	0x00000180
        /*05f8*/ 	.word	0x00000001
        /*05fc*/ 	.word	0x00000001


	//----- nvinfo : EIATTR_CRS_STACK_SIZE
	.align		4
.L_40:
        /*0600*/ 	.byte	0x04, 0x1e
        /*0602*/ 	.short	(.L_42 - .L_41)
.L_41:
        /*0604*/ 	.word	0x00000000


	//----- nvinfo : EIATTR_CBANK_PARAM_SIZE
	.align		4
.L_42:
        /*0608*/ 	.byte	0x03, 0x19
        /*060a*/ 	.short	0x0470


	//----- nvinfo : EIATTR_PARAM_CBANK
	.align		4
        /*060c*/ 	.byte	0x04, 0x0a
        /*060e*/ 	.short	(.L_44 - .L_43)
	.align		4
.L_43:
        /*0610*/ 	.word	index@(.nv.constant0._ZN7cutlass13device_kernelINS_4gemm6kernel13GemmUniversalIN4cute5tupleIJiiiiEEENS1_10collective13CollectiveMmaINS1_39MainloopSm90TmaGmmaRmemAWarpSpecializedILi14ENS5_IJNS4_1CILi1EEESB_SB_EEENS1_32KernelTmaWarpSpecializedPingpongEEENS5_IJNSA_ILi64EEESF_NSA_ILi32EEEEEEfNS5_IJlSB_lEEEfNS5_IJSB_llEEENS4_8TiledMMAINS4_8MMA_AtomIJNS4_4SM904GMMA29MMA_64x64x8_F32TF32TF32_RS_TNILNSN_7ScaleInE1ELSP_1EEEEEENS4_6LayoutISC_NS5_IJNSA_ILi0EEEST_ST_EEEEENS5_IJNS4_10UnderscoreESW_SW_EEEEENS4_13SM90_TMA_LOADENS4_14ComposedLayoutINS4_7SwizzleILi3ELi4ELi3EEENS4_18smem_ptr_flag_bitsILi32EEENSS_INS5_IJNSA_ILi8EEESG_EEENS5_IJSG_SB_EEEEEEEvNS4_8identityESZ_NS10_INS11_ILi1ELi4ELi3EEES14_NSS_INS5_IJS15_S15_EEENS5_IJSB_S15_EEEEEEENS4_9Copy_AtomIJNS4_39AutoVectorizingCopyWithAssumedAlignmentILi128EEEfEEES1A_EENS_8epilogue10collective6detail29Sm90TmaWarpSpecializedAdapterINS1M_15DefaultEpilogueINS_10tfloat32_tESI_SI_NS1L_6thread17LinearCombinationIS1Q_Li1EffLNS1R_9ScaleType4KindE0ELNS_15FloatRoundStyleE2ES1Q_EENS1_15EpilogueDefaultEEEEEvvEEEEvNT_6ParamsE)
        /*0614*/ 	.short	0x0210
        /*0616*/ 	.short	0x0470


	//----- nvinfo : EIATTR_SW_WAR
	.align		4
.L_44:
        /*0618*/ 	.byte	0x04, 0x36
        /*061a*/ 	.short	(.L_46 - .L_45)
.L_45:
        /*061c*/ 	.word	0x00000008
.L_46:


//--------------------- .nv.callgraph             --------------------------
	.section	.nv.callgraph,"",@"SHT_CUDA_CALLGRAPH"
	.align	4
	.sectionentsize	8
	.align		4
        /*0000*/ 	.word	0x00000000
	.align		4
        /*0004*/ 	.word	0xffffffff
	.align		4
        /*0008*/ 	.word	index@(_ZN7cutlass13device_kernelINS_4gemm6kernel13GemmUniversalIN4cute5tupleIJiiiiEEENS1_10collective13CollectiveMmaINS1_39MainloopSm90TmaGmmaRmemAWarpSpecializedILi14ENS5_IJNS4_1CILi1EEESB_SB_EEENS1_32KernelTmaWarpSpecializedPingpongEEENS5_IJNSA_ILi64EEESF_NSA_ILi32EEEEEEfNS5_IJlSB_lEEEfNS5_IJSB_llEEENS4_8TiledMMAINS4_8MMA_AtomIJNS4_4SM904GMMA29MMA_64x64x8_F32TF32TF32_RS_TNILNSN_7ScaleInE1ELSP_1EEEEEENS4_6LayoutISC_NS5_IJNSA_ILi0EEEST_ST_EEEEENS5_IJNS4_10UnderscoreESW_SW_EEEEENS4_13SM90_TMA_LOADENS4_14ComposedLayoutINS4_7SwizzleILi3ELi4ELi3EEENS4_18smem_ptr_flag_bitsILi32EEENSS_INS5_IJNSA_ILi8EEESG_EEENS5_IJSG_SB_EEEEEEEvNS4_8identityESZ_NS10_INS11_ILi1ELi4ELi3EEES14_NSS_INS5_IJS15_S15_EEENS5_IJSB_S15_EEEEEEENS4_9Copy_AtomIJNS4_39AutoVectorizingCopyWithAssumedAlignmentILi128EEEfEEES1A_EENS_8epilogue10collective6detail29Sm90TmaWarpSpecializedAdapterINS1M_15DefaultEpilogueINS_10tfloat32_tESI_SI_NS1L_6thread17LinearCombinationIS1Q_Li1EffLNS1R_9ScaleType4KindE0ELNS_15FloatRoundStyleE2ES1Q_EENS1_15EpilogueDefaultEEEEEvvEEEEvNT_6ParamsE)
	.align		4
        /*000c*/ 	.word	index@(__assertfail)
	.align		4
        /*0010*/ 	.word	0x00000000
	.align		4
        /*0014*/ 	.word	0xfffffffe
	.align		4
        /*0018*/ 	.word	0x00000000
	.align		4
        /*001c*/ 	.word	0xfffffffd
	.align		4
        /*0020*/ 	.word	0x00000000
	.align		4
        /*0024*/ 	.word	0xfffffffc


//--------------------- .nv.constant4             --------------------------
	.section	.nv.constant4,"a",@progbits
	.align	8
	.align		8
.nv.constant4:
        /*0000*/ 	.dword	__assertfail
	.align		8
        /*0008*/ 	.dword	__unnamed_1
	.align		8
        /*0010*/ 	.dword	__unnamed_2
	.align		8
        /*0018*/ 	.dword	_ZN39_INTERNAL_e89d4291_4_k_cu_8bd87509_30914cuda3std3__45__cpo5beginE
	.align		8
        /*0020*/ 	.dword	_ZN39_INTERNAL_e89d4291_4_k_cu_8bd87509_30914cuda3std3__45__cpo3endE
	.align		8
        /*0028*/ 	.dword	_ZN39_INTERNAL_e89d4291_4_k_cu_8bd87509_30914cuda3std3__45__cpo6cbeginE
	.align		8
        /*0030*/ 	.dword	_ZN39_INTERNAL_e89d4291_4_k_cu_8bd87509_30914cuda3std3__45__cpo4cendE
	.align		8
        /*0038*/ 	.dword	_ZN39_INTERNAL_e89d4291_4_k_cu_8bd87509_30914cuda3std3__441_GLOBAL__N__e89d4291_4_k_cu_8bd87509_30916ignoreE
	.align		8
        /*0040*/ 	.dword	_ZN39_INTERNAL_e89d4291_4_k_cu_8bd87509_30914cuda3std3__419piecewise_constructE
	.align		8
        /*0048*/ 	.dword	_ZN39_INTERNAL_e89d4291_4_k_cu_8bd87509_30914cuda3std3__48in_placeE
	.align		8
        /*0050*/ 	.dword	_ZN39_INTERNAL_e89d4291_4_k_cu_8bd87509_30914cuda3std6ranges3__45__cpo4swapE
	.align		8
        /*0058*/ 	.dword	_ZN39_INTERNAL_e89d4291_4_k_cu_8bd87509_30914cuda3std6ranges3__45__cpo9iter_moveE
	.align		8
        /*0060*/ 	.dword	_ZN39_INTERNAL_e89d4291_4_k_cu_8bd87509_30914cute7productE
	.align		8
        /*0068*/ 	.dword	_ZN39_INTERNAL_e89d4291_4_k_cu_8bd87509_30914cute1_E
	.align		8
        /*0070*/ 	.dword	$str$24
	.align		8
        /*0078*/ 	.dword	$str$25


//--------------------- .text._ZN7cutlass13device_kernelINS_4gemm6kernel13GemmUniversalIN4cute5tupleIJiiiiEEENS1_10collective13CollectiveMmaINS1_39MainloopSm90TmaGmmaRmemAWarpSpecializedILi14ENS5_IJNS4_1CILi1EEESB_SB_EEENS1_32KernelTmaWarpSpecializedPingpongEEENS5_IJNSA_ILi64EEESF_NSA_ILi32EEEEEEfNS5_IJlSB_lEEEfNS5_IJSB_llEEENS4_8TiledMMAINS4_8MMA_AtomIJNS4_4SM904GMMA29MMA_64x64x8_F32TF32TF32_RS_TNILNSN_7ScaleInE1ELSP_1EEEEEENS4_6LayoutISC_NS5_IJNSA_ILi0EEEST_ST_EEEEENS5_IJNS4_10UnderscoreESW_SW_EEEEENS4_13SM90_TMA_LOADENS4_14ComposedLayoutINS4_7SwizzleILi3ELi4ELi3EEENS4_18smem_ptr_flag_bitsILi32EEENSS_INS5_IJNSA_ILi8EEESG_EEENS5_IJSG_SB_EEEEEEEvNS4_8identityESZ_NS10_INS11_ILi1ELi4ELi3EEES14_NSS_INS5_IJS15_S15_EEENS5_IJSB_S15_EEEEEEENS4_9Copy_AtomIJNS4_39AutoVectorizingCopyWithAssumedAlignmentILi128EEEfEEES1A_EENS_8epilogue10collective6detail29Sm90TmaWarpSpecializedAdapterINS1M_15DefaultEpilogueINS_10tfloat32_tESI_SI_NS1L_6thread17LinearCombinationIS1Q_Li1EffLNS1R_9ScaleType4KindE0ELNS_15FloatRoundStyleE2ES1Q_EENS1_15EpilogueDefaultEEEEEvvEEEEvNT_6ParamsE --------------------------
	.section	.text._ZN7cutlass13device_kernelINS_4gemm6kernel13GemmUniversalIN4cute5tupleIJiiiiEEENS1_10collective13CollectiveMmaINS1_39MainloopSm90TmaGmmaRmemAWarpSpecializedILi14ENS5_IJNS4_1CILi1EEESB_SB_EEENS1_32KernelTmaWarpSpecializedPingpongEEENS5_IJNSA_ILi64EEESF_NSA_ILi32EEEEEEfNS5_IJlSB_lEEEfNS5_IJSB_llEEENS4_8TiledMMAINS4_8MMA_AtomIJNS4_4SM904GMMA29MMA_64x64x8_F32TF32TF32_RS_TNILNSN_7ScaleInE1ELSP_1EEEEEENS4_6LayoutISC_NS5_IJNSA_ILi0EEEST_ST_EEEEENS5_IJNS4_10UnderscoreESW_SW_EEEEENS4_13SM90_TMA_LOADENS4_14ComposedLayoutINS4_7SwizzleILi3ELi4ELi3EEENS4_18smem_ptr_flag_bitsILi32EEENSS_INS5_IJNSA_ILi8EEESG_EEENS5_IJSG_SB_EEEEEEEvNS4_8identityESZ_NS10_INS11_ILi1ELi4ELi3EEES14_NSS_INS5_IJS15_S15_EEENS5_IJSB_S15_EEEEEEENS4_9Copy_AtomIJNS4_39AutoVectorizingCopyWithAssumedAlignmentILi128EEEfEEES1A_EENS_8epilogue10collective6detail29Sm90TmaWarpSpecializedAdapterINS1M_15DefaultEpilogueINS_10tfloat32_tESI_SI_NS1L_6thread17LinearCombinationIS1Q_Li1EffLNS1R_9ScaleType4KindE0ELNS_15FloatRoundStyleE2ES1Q_EENS1_15EpilogueDefaultEEEEEvvEEEEvNT_6ParamsE,"ax",@progbits
	.align	128
.text._ZN7cutlass13device_kernelINS_4gemm6kernel13GemmUniversalIN4cute5tupleIJiiiiEEENS1_10collective13CollectiveMmaINS1_39MainloopSm90TmaGmmaRmemAWarpSpecializedILi14ENS5_IJNS4_1CILi1EEESB_SB_EEENS1_32KernelTmaWarpSpecializedPingpongEEENS5_IJNSA_ILi64EEESF_NSA_ILi32EEEEEEfNS5_IJlSB_lEEEfNS5_IJSB_llEEENS4_8TiledMMAINS4_8MMA_AtomIJNS4_4SM904GMMA29MMA_64x64x8_F32TF32TF32_RS_TNILNSN_7ScaleInE1ELSP_1EEEEEENS4_6LayoutISC_NS5_IJNSA_ILi0EEEST_ST_EEEEENS5_IJNS4_10UnderscoreESW_SW_EEEEENS4_13SM90_TMA_LOADENS4_14ComposedLayoutINS4_7SwizzleILi3ELi4ELi3EEENS4_18smem_ptr_flag_bitsILi32EEENSS_INS5_IJNSA_ILi8EEESG_EEENS5_IJSG_SB_EEEEEEEvNS4_8identityESZ_NS10_INS11_ILi1ELi4ELi3EEES14_NSS_INS5_IJS15_S15_EEENS5_IJSB_S15_EEEEEEENS4_9Copy_AtomIJNS4_39AutoVectorizingCopyWithAssumedAlignmentILi128EEEfEEES1A_EENS_8epilogue10collective6detail29Sm90TmaWarpSpecializedAdapterINS1M_15DefaultEpilogueINS_10tfloat32_tESI_SI_NS1L_6thread17LinearCombinationIS1Q_Li1EffLNS1R_9ScaleType4KindE0ELNS_15FloatRoundStyleE2ES1Q_EENS1_15EpilogueDefaultEEEEEvvEEEEvNT_6ParamsE:
        .type           _ZN7cutlass13device_kernelINS_4gemm6kernel13GemmUniversalIN4cute5tupleIJiiiiEEENS1_10collective13CollectiveMmaINS1_39MainloopSm90TmaGmmaRmemAWarpSpecializedILi14ENS5_IJNS4_1CILi1EEESB_SB_EEENS1_32KernelTmaWarpSpecializedPingpongEEENS5_IJNSA_ILi64EEESF_NSA_ILi32EEEEEEfNS5_IJlSB_lEEEfNS5_IJSB_llEEENS4_8TiledMMAINS4_8MMA_AtomIJNS4_4SM904GMMA29MMA_64x64x8_F32TF32TF32_RS_TNILNSN_7ScaleInE1ELSP_1EEEEEENS4_6LayoutISC_NS5_IJNSA_ILi0EEEST_ST_EEEEENS5_IJNS4_10UnderscoreESW_SW_EEEEENS4_13SM90_TMA_LOADENS4_14ComposedLayoutINS4_7SwizzleILi3ELi4ELi3EEENS4_18smem_ptr_flag_bitsILi32EEENSS_INS5_IJNSA_ILi8EEESG_EEENS5_IJSG_SB_EEEEEEEvNS4_8identityESZ_NS10_INS11_ILi1ELi4ELi3EEES14_NSS_INS5_IJS15_S15_EEENS5_IJSB_S15_EEEEEEENS4_9Copy_AtomIJNS4_39AutoVectorizingCopyWithAssumedAlignmentILi128EEEfEEES1A_EENS_8epilogue10collective6detail29Sm90TmaWarpSpecializedAdapterINS1M_15DefaultEpilogueINS_10tfloat32_tESI_SI_NS1L_6thread17LinearCombinationIS1Q_Li1EffLNS1R_9ScaleType4KindE0ELNS_15FloatRoundStyleE2ES1Q_EENS1_15EpilogueDefaultEEEEEvvEEEEvNT_6ParamsE,@function
        .size           _ZN7cutlass13device_kernelINS_4gemm6kernel13GemmUniversalIN4cute5tupleIJiiiiEEENS1_10collective13CollectiveMmaINS1_39MainloopSm90TmaGmmaRmemAWarpSpecializedILi14ENS5_IJNS4_1CILi1EEESB_SB_EEENS1_32KernelTmaWarpSpecializedPingpongEEENS5_IJNSA_ILi64EEESF_NSA_ILi32EEEEEEfNS5_IJlSB_lEEEfNS5_IJSB_llEEENS4_8TiledMMAINS4_8MMA_AtomIJNS4_4SM904GMMA29MMA_64x64x8_F32TF32TF32_RS_TNILNSN_7ScaleInE1ELSP_1EEEEEENS4_6LayoutISC_NS5_IJNSA_ILi0EEEST_ST_EEEEENS5_IJNS4_10UnderscoreESW_SW_EEEEENS4_13SM90_TMA_LOADENS4_14ComposedLayoutINS4_7SwizzleILi3ELi4ELi3EEENS4_18smem_ptr_flag_bitsILi32EEENSS_INS5_IJNSA_ILi8EEESG_EEENS5_IJSG_SB_EEEEEEEvNS4_8identityESZ_NS10_INS11_ILi1ELi4ELi3EEES14_NSS_INS5_IJS15_S15_EEENS5_IJSB_S15_EEEEEEENS4_9Copy_AtomIJNS4_39AutoVectorizingCopyWithAssumedAlignmentILi128EEEfEEES1A_EENS_8epilogue10collective6detail29Sm90TmaWarpSpecializedAdapterINS1M_15DefaultEpilogueINS_10tfloat32_tESI_SI_NS1L_6thread17LinearCombinationIS1Q_Li1EffLNS1R_9ScaleType4KindE0ELNS_15FloatRoundStyleE2ES1Q_EENS1_15EpilogueDefaultEEEEEvvEEEEvNT_6ParamsE,(.L_x_169 - _ZN7cutlass13device_kernelINS_4gemm6kernel13GemmUniversalIN4cute5tupleIJiiiiEEENS1_10collective13CollectiveMmaINS1_39MainloopSm90TmaGmmaRmemAWarpSpecializedILi14ENS5_IJNS4_1CILi1EEESB_SB_EEENS1_32KernelTmaWarpSpecializedPingpongEEENS5_IJNSA_ILi64EEESF_NSA_ILi32EEEEEEfNS5_IJlSB_lEEEfNS5_IJSB_llEEENS4_8TiledMMAINS4_8MMA_AtomIJNS4_4SM904GMMA29MMA_64x64x8_F32TF32TF32_RS_TNILNSN_7ScaleInE1ELSP_1EEEEEENS4_6LayoutISC_NS5_IJNSA_ILi0EEEST_ST_EEEEENS5_IJNS4_10UnderscoreESW_SW_EEEEENS4_13SM90_TMA_LOADENS4_14ComposedLayoutINS4_7SwizzleILi3ELi4ELi3EEENS4_18smem_ptr_flag_bitsILi32EEENSS_INS5_IJNSA_ILi8EEESG_EEENS5_IJSG_SB_EEEEEEEvNS4_8identityESZ_NS10_INS11_ILi1ELi4ELi3EEES14_NSS_INS5_IJS15_S15_EEENS5_IJSB_S15_EEEEEEENS4_9Copy_AtomIJNS4_39AutoVectorizingCopyWithAssumedAlignmentILi128EEEfEEES1A_EENS_8epilogue10collective6detail29Sm90TmaWarpSpecializedAdapterINS1M_15DefaultEpilogueINS_10tfloat32_tESI_SI_NS1L_6thread17LinearCombinationIS1Q_Li1EffLNS1R_9ScaleType4KindE0ELNS_15FloatRoundStyleE2ES1Q_EENS1_15EpilogueDefaultEEEEEvvEEEEvNT_6ParamsE)
        .other          _ZN7cutlass13device_kernelINS_4gemm6kernel13GemmUniversalIN4cute5tupleIJiiiiEEENS1_10collective13CollectiveMmaINS1_39MainloopSm90TmaGmmaRmemAWarpSpecializedILi14ENS5_IJNS4_1CILi1EEESB_SB_EEENS1_32KernelTmaWarpSpecializedPingpongEEENS5_IJNSA_ILi64EEESF_NSA_ILi32EEEEEEfNS5_IJlSB_lEEEfNS5_IJSB_llEEENS4_8TiledMMAINS4_8MMA_AtomIJNS4_4SM904GMMA29MMA_64x64x8_F32TF32TF32_RS_TNILNSN_7ScaleInE1ELSP_1EEEEEENS4_6LayoutISC_NS5_IJNSA_ILi0EEEST_ST_EEEEENS5_IJNS4_10UnderscoreESW_SW_EEEEENS4_13SM90_TMA_LOADENS4_14ComposedLayoutINS4_7SwizzleILi3ELi4ELi3EEENS4_18smem_ptr_flag_bitsILi32EEENSS_INS5_IJNSA_ILi8EEESG_EEENS5_IJSG_SB_EEEEEEEvNS4_8identityESZ_NS10_INS11_ILi1ELi4ELi3EEES14_NSS_INS5_IJS15_S15_EEENS5_IJSB_S15_EEEEEEENS4_9Copy_AtomIJNS4_39AutoVectorizingCopyWithAssumedAlignmentILi128EEEfEEES1A_EENS_8epilogue10collective6detail29Sm90TmaWarpSpecializedAdapterINS1M_15DefaultEpilogueINS_10tfloat32_tESI_SI_NS1L_6thread17LinearCombinationIS1Q_Li1EffLNS1R_9ScaleType4KindE0ELNS_15FloatRoundStyleE2ES1Q_EENS1_15EpilogueDefaultEEEEEvvEEEEvNT_6ParamsE,@"STO_CUDA_ENTRY STV_DEFAULT"
_ZN7cutlass13device_kernelINS_4gemm6kernel13GemmUniversalIN4cute5tupleIJiiiiEEENS1_10collective13CollectiveMmaINS1_39MainloopSm90TmaGmmaRmemAWarpSpecializedILi14ENS5_IJNS4_1CILi1EEESB_SB_EEENS1_32KernelTmaWarpSpecializedPingpongEEENS5_IJNSA_ILi64EEESF_NSA_ILi32EEEEEEfNS5_IJlSB_lEEEfNS5_IJSB_llEEENS4_8TiledMMAINS4_8MMA_AtomIJNS4_4SM904GMMA29MMA_64x64x8_F32TF32TF32_RS_TNILNSN_7ScaleInE1ELSP_1EEEEEENS4_6LayoutISC_NS5_IJNSA_ILi0EEEST_ST_EEEEENS5_IJNS4_10UnderscoreESW_SW_EEEEENS4_13SM90_TMA_LOADENS4_14ComposedLayoutINS4_7SwizzleILi3ELi4ELi3EEENS4_18smem_ptr_flag_bitsILi32EEENSS_INS5_IJNSA_ILi8EEESG_EEENS5_IJSG_SB_EEEEEEEvNS4_8identityESZ_NS10_INS11_ILi1ELi4ELi3EEES14_NSS_INS5_IJS15_S15_EEENS5_IJSB_S15_EEEEEEENS4_9Copy_AtomIJNS4_39AutoVectorizingCopyWithAssumedAlignmentILi128EEEfEEES1A_EENS_8epilogue10collective6detail29Sm90TmaWarpSpecializedAdapterINS1M_15DefaultEpilogueINS_10tfloat32_tESI_SI_NS1L_6thread17LinearCombinationIS1Q_Li1EffLNS1R_9ScaleType4KindE0ELNS_15FloatRoundStyleE2ES1Q_EENS1_15EpilogueDefaultEEEEEvvEEEEvNT_6ParamsE:
[----:B------:R-:W0:Y:S01]  /*0000*/  LDC R1, c[0x0][0x28] ;  /* 0x00000a00ff017b82 */ /* 0x000e220000000800 */
[----:B------:R-:W1:Y:S01]  /*0010*/  S2R R0, SR_TID.X ;  /* 0x0000000000007919 */ /* 0x000e620000002100 */
[----:B------:R-:W-:Y:S01]  /*0020*/  ELECT P0, URZ, PT ;  /* 0x00000000003f782f */ /* 0x000fe20003800000 */
[----:B------:R-:W-:Y:S01]  /*0030*/  BSSY B0, `(.L_x_0) ;  /* 0x0000014000007945 */ /* 0x000fe20003800000 */
[----:B-1----:R-:W-:-:S05]  /*0040*/  SHF.R.U32.HI R2, RZ, 0x5, R0 ;  /* 0x00000005ff027819 */ /* 0x002fca0000011600 */
[----:B------:R-:W1:Y:S02]  /*0050*/  SHFL.IDX PT, R3, R2, RZ, 0x1f ;  /* 0x00001fff02037589 */ /* 0x000e6400000e0000 */
[----:B-1----:R-:W-:Y:S02]  /*0060*/  R2UR UR4, R3 ;  /* 0x00000000030472ca */ /* 0x002fe400000e0000 */
[----:B------:R-:W-:-:S05]  /*0070*/  SHF.R.U32.HI R3, RZ, 0x7, R0 ;  /* 0x00000007ff037819 */ /* 0x000fca0000011600 */
[----:B------:R1:W2:Y:S06]  /*0080*/  SHFL.IDX PT, R4, R3, RZ, 0x1f ;  /* 0x00001fff03047589 */ /* 0x0002ac00000e0000 */
[----:B------:R-:W-:Y:S02]  /*0090*/  USHF.R.S32.HI UR5, URZ, 0x1f, UR4 ;  /* 0x0000001f3f057899 */ /* 0x000fe40008011404 */
[----:B------:R-:W-:Y:S02]  /*00a0*/  ISETP.NE.OR P0, PT, RZ, UR4, !P0 ;  /* 0x00000004ff007c0c */ /* 0x000fe4000c705670 */
[----:B------:R-:W-:-:S04]  /*00b0*/  ULEA.HI UR5, UR5, UR4, URZ, 0x2 ;  /* 0x0000000405057291 */ /* 0x000fc8000f8f103f */
[----:B------:R-:W-:-:S04]  /*00c0*/  ULOP3.LUT UR5, UR5, 0xfffffffc, URZ, 0xc0, !UPT ;  /* 0xfffffffc05057892 */ /* 0x000fc8000f8ec03f */
[----:B------:R-:W-:-:S03]  /*00d0*/  UIADD3 UR4, UR4, -UR5, URZ ;  /* 0x8000000504047290 */ /* 0x000fc6000fffe03f */
[----:B01----:R-:W-:Y:S09]  /*00e0*/  @P0 BRA `(.L_x_1) ;  /* 0x0000000000200947 */ /* 0x003ff20003800000 */
[----:B------:R-:W-:Y:S02]  /*00f0*/  ULDC.64 UR6, c[0x0][0x198] ;  /* 0x0000660000067ab9 */ /* 0x000fe40000000a00 */
[----:B------:R-:W-:Y:S02]  /*0100*/  UIADD3 UR8, UP0, UR6, 0xf0, URZ ;  /* 0x000000f006087890 */ /* 0x000fe4000ff1e03f */
[----:B------:R-:W-:Y:S02]  /*0110*/  UIADD3 UR6, UP1, UR6, 0x1f0, URZ ;  /* 0x000001f006067890 */ /* 0x000fe4000ff3e03f */
[----:B------:R-:W-:Y:S02]  /*0120*/  UIADD3.X UR9, URZ, UR7, URZ, UP0, !UPT ;  /* 0x000000073f097290 */ /* 0x000fe400087fe43f */
[----:B------:R-:W-:-:S07]  /*0130*/  UIADD3.X UR7, URZ, UR7, URZ, UP1, !UPT ;  /* 0x000000073f077290 */ /* 0x000fce0008ffe43f */
[----:B------:R0:W-:Y:S02]  /*0140*/  UTMACCTL.PF [UR8] ;  /* 0x00000000080079b9 */ /* 0x0001e40008040000 */
[----:B------:R0:W-:Y:S02]  /*0150*/  UTMACCTL.PF [UR6] ;  /* 0x00000000060079b9 */ /* 0x0001e40008040000 */
[----:B0-----:R-:W-:Y:S01]  /*0160*/  NOP ;  /* 0x0000000000007918 */ /* 0x001fe20000000000 */
.L_x_1:
[----:B------:R-:W-:Y:S05]  /*0170*/  BSYNC B0 ;  /* 0x0000000000007941 */ /* 0x000fea0003800000 */
.L_x_0:
[----:B------:R-:W0:Y:S01]  /*0180*/  SHFL.IDX PT, R5, R2, RZ, 0x1f ;  /* 0x00001fff02057589 */ /* 0x000e2200000e0000 */
[----:B--2---:R-:W-:Y:S01]  /*0190*/  R2UR UR13, R4 ;  /* 0x00000000040d72ca */ /* 0x004fe200000e0000 */
[----:B------:R-:W-:-:S04]  /*01a0*/  UISETP.NE.AND UP0, UPT, UR4, 0x3, UPT ;  /* 0x000000030400788c */ /* 0x000fc8000bf05270 */
[----:B------:R-:W-:-:S08]  /*01b0*/  UISETP.EQ.OR UP0, UPT, UR4, URZ, !UP0 ;  /* 0x0000003f0400728c */ /* 0x000fd0000c702670 */
[----:B------:R-:W-:Y:S02]  /*01c0*/  UIADD3 UR12, UR13, -0x1, URZ ;  /* 0xffffffff0d0c7890 */ /* 0x000fe4000fffe03f */
[----:B------:R-:W-:Y:S02]  /*01d0*/  UISETP.EQ.AND UP0, UPT, UR13, URZ, UP0 ;  /* 0x0000003f0d00728c */ /* 0x000fe40008702270 */
[----:B------:R-:W-:Y:S02]  /*01e0*/  UISETP.GE.U32.AND UP1, UPT, UR12, 0x2, UPT ;  /* 0x000000020c00788c */ /* 0x000fe4000bf26070 */
[----:B------:R-:W-:Y:S01]  /*01f0*/  USEL UR49, URZ, 0x1, !UP0 ;  /* 0x000000013f317887 */ /* 0x000fe2000c000000 */
[----:B0-----:R-:W-:-:S03]  /*0200*/  ISETP.NE.AND P0, PT, R5, RZ, PT ;  /* 0x000000ff0500720c */ /* 0x001fc60003f05270 */
[----:B------:R-:W-:-:S10]  /*0210*/  USEL UR49, UR49, 0x2, UP1 ;  /* 0x0000000231317887 */ /* 0x000fd40008800000 */
[----:B------:R-:W-:Y:S05]  /*0220*/  @P0 BRA `(.L_x_2) ;  /* 0x0000000000b40947 */ /* 0x000fea0003800000 */
[----:B------:R-:W-:Y:S01]  /*0230*/  ELECT P0, URZ, PT ;  /* 0x00000000003f782f */ /* 0x000fe20003800000 */
[----:B------:R-:W-:-:S12]  /*0240*/  BSSY B0, `(.L_x_2) ;  /* 0x000002b000007945 */ /* 0x000fd80003800000 */
[----:B------:R-:W-:Y:S05]  /*0250*/  @!P0 BRA `(.L_x_3) ;  /* 0x0000000000a48947 */ /* 0x000fea0003800000 */
[----:B------:R-:W0:Y:S01]  /*0260*/  S2UR UR6, SR_CgaCtaId ;  /* 0x00000000000679c3 */ /* 0x000e220000008800 */
[----:B------:R-:W-:Y:S01]  /*0270*/  UMOV UR5, 0x400 ;  /* 0x0000040000057882 */ /* 0x000fe20000000000 */
[----:B------:R-:W-:Y:S01]  /*0280*/  UMOV UR7, 0x1 ;  /* 0x0000000100077882 */ /* 0x000fe20000000000 */
[----:B------:R-:W-:Y:S02]  /*0290*/  UMOV UR8, 0x80 ;  /* 0x0000008000087882 */ /* 0x000fe40000000000 */
[----:B------:R-:W-:-:S04]  /*02a0*/  UIADD3 UR8, -UR8, 0x100000, URZ ;  /* 0x0010000008087890 */ /* 0x000fc8000fffe13f */
[----:B------:R-:W-:Y:S02]  /*02b0*/  USHF.L.U32 UR9, UR8, 0xb, URZ ;  /* 0x0000000b08097899 */ /* 0x000fe4000800063f */
[----:B------:R-:W-:Y:S02]  /*02c0*/  USHF.L.U32 UR8, UR8, 0x1, URZ ;  /* 0x0000000108087899 */ /* 0x000fe4000800063f */
[----:B0-----:R-:W-:Y:S02]  /*02d0*/  ULEA UR5, UR6, UR5, 0x18 ;  /* 0x0000000506057291 */ /* 0x001fe4000f8ec03f */
[----:B------:R-:W-:-:S04]  /*02e0*/  UIADD3 UR6, -UR7, 0x100000, URZ ;  /* 0x0010000007067890 */ /* 0x000fc8000fffe13f */
[----:B------:R-:W-:Y:S02]  /*02f0*/  USHF.L.U32 UR7, UR6, 0xb, URZ ;  /* 0x0000000b06077899 */ /* 0x000fe4000800063f */
[----:B------:R-:W-:Y:S01]  /*0300*/  USHF.L.U32 UR6, UR6, 0x1, URZ ;  /* 0x0000000106067899 */ /* 0x000fe2000800063f */
[----:B------:R-:W0:Y:S11]  /*0310*/  FENCE.VIEW.ASYNC.S ;  /* 0x00000000000073c6 */ /* 0x000e360000000000 */
[----:B0-----:R0:W1:Y:S01]  /*0320*/  SYNCS.EXCH.64 URZ, [UR5], UR6 ;  /* 0x00000006053f75b2 */ /* 0x0010620008000100 */
[----:B------:R0:W2:Y:S01]  /*0330*/  SYNCS.EXCH.64 URZ, [UR5+0x70], UR8 ;  /* 0x00007008053f75b2 */ /* 0x0000a20008000100 */
[----:B------:R0:W3:Y:S01]  /*0340*/  SYNCS.EXCH.64 URZ, [UR5+0x8], UR6 ;  /* 0x00000806053f75b2 */ /* 0x0000e20008000100 */
[----:B------:R0:W4:Y:S01]  /*0350*/  SYNCS.EXCH.64 URZ, [UR5+0x78], UR8 ;  /* 0x00007808053f75b2 */ /* 0x0001220008000100 */
[----:B------:R0:W0:Y:S01]  /*0360*/  SYNCS.EXCH.64 URZ, [UR5+0x10], UR6 ;  /* 0x00001006053f75b2 */ /* 0x0000220008000100 */
        /* <DEDUP_REMOVED lines=23> */
[----:B-1234-:R-:W-:Y:S01]  /*04e0*/  NOP ;  /* 0x0000000000007918 */ /* 0x01efe20000000000 */
.L_x_3:
[----:B0-----:R-:W-:Y:S05]  /*04f0*/  BSYNC B0 ;  /* 0x0000000000007941 */ /* 0x001fea0003800000 */
.L_x_2:
[----:B------:R-:W0:Y:S01]  /*0500*/  SHFL.IDX PT, R5, R2, RZ, 0x1f ;  /* 0x00001fff02057589 */ /* 0x000e2200000e0000 */
[----:B------:R-:W-:Y:S01]  /*0510*/  ELECT P0, URZ, PT ;  /* 0x00000000003f782f */ /* 0x000fe20003800000 */
[----:B------:R-:W-:Y:S01]  /*0520*/  NOP ;  /* 0x0000000000007918 */ /* 0x000fe20000000000 */
[----:B------:R-:W-:Y:S01]  /*0530*/  ELECT P1, URZ, PT ;  /* 0x00000000003f782f */ /* 0x000fe20003820000 */
[----:B------:R-:W1:Y:S01]  /*0540*/  SHFL.IDX PT, R4, R2, RZ, 0x1f ;  /* 0x00001fff02047589 */ /* 0x000e6200000e0000 */
[----:B------:R-:W-:Y:S01]  /*0550*/  UMOV UR6, 0x20 ;  /* 0x0000002000067882 */ /* 0x000fe20000000000 */
[----:B------:R-:W-:Y:S01]  /*0560*/  UMOV UR9, 0x80 ;  /* 0x0000008000097882 */ /* 0x000fe20000000000 */
[----:B------:R-:W-:Y:S01]  /*0570*/  NOP ;  /* 0x0000000000007918 */ /* 0x000fe20000000000 */
[----:B------:R2:W3:Y:S01]  /*0580*/  SHFL.IDX PT, R12, R3, RZ, 0x1f ;  /* 0x00001fff030c7589 */ /* 0x0004e200000e0000 */
[----:B------:R-:W-:Y:S01]  /*0590*/  ULDC.64 UR50, c[0x0][0x208] ;  /* 0x0000820000327ab9 */ /* 0x000fe20000000a00 */
[----:B--2---:R-:W-:-:S04]  /*05a0*/  SHF.R.S32.HI R3, RZ, 0x1f, R0 ;  /* 0x0000001fff037819 */ /* 0x004fc80000011400 */
[----:B------:R-:W-:Y:S02]  /*05b0*/  LEA.HI R3, R3, R0, RZ, 0x7 ;  /* 0x0000000003037211 */ /* 0x000fe400078f38ff */
[----:B0-----:R-:W-:Y:S02]  /*05c0*/  ISETP.NE.OR P0, PT, R5, RZ, !P0 ;  /* 0x000000ff0500720c */ /* 0x001fe40004705670 */
[----:B------:R-:W-:Y:S02]  /*05d0*/  LOP3.LUT R3, R3, 0xffffff80, RZ, 0xc0, !PT ;  /* 0xffffff8003037812 */ /* 0x000fe400078ec0ff */
[----:B-1----:R-:W-:-:S03]  /*05e0*/  ISETP.NE.OR P1, PT, R4, RZ, !P1 ;  /* 0x000000ff0400720c */ /* 0x002fc60004f25670 */
[----:B------:R-:W-:-:S06]  /*05f0*/  IMAD.IADD R23, R0, 0x1, -R3 ;  /* 0x0000000100177824 */ /* 0x000fcc00078e0a03 */
[----:B------:R-:W-:-:S04]  /*0600*/  VOTEU.ALL UP0, P0 ;  /* 0x00000000003f7886 */ /* 0x000fc80000000000 */
[----:B------:R-:W-:Y:S01]  /*0610*/  VOTEU.ALL UP1, P1 ;  /* 0x00000000003f7886 */ /* 0x000fe20000820000 */
[----:B------:R-:W0:Y:S01]  /*0620*/  @!UP0 S2UR UR8, SR_CgaCtaId ;  /* 0x00000000000889c3 */ /* 0x000e220000008800 */
[----:B------:R-:W-:Y:S01]  /*0630*/  @!UP0 UMOV UR5, 0x400 ;  /* 0x0000040000058882 */ /* 0x000fe20000000000 */
[----:B------:R-:W-:-:S04]  /*0640*/  @!UP0 UIADD3 UR6, -UR6, 0x100000, URZ ;  /* 0x0010000006068890 */ /* 0x000fc8000fffe13f */
[----:B------:R-:W-:Y:S02]  /*0650*/  @!UP0 USHF.L.U32 UR7, UR6, 0xb, URZ ;  /* 0x0000000b06078899 */ /* 0x000fe4000800063f */
[----:B------:R-:W-:Y:S01]  /*0660*/  @!UP0 USHF.L.U32 UR6, UR6, 0x1, URZ ;  /* 0x0000000106068899 */ /* 0x000fe2000800063f */
[----:B------:R-:W-:Y:S01]  /*0670*/  @!UP1 UMOV UR10, 0x400 ;  /* 0x00000400000a9882 */ /* 0x000fe20000000000 */
[----:B------:R-:W-:Y:S01]  /*0680*/  VOTEU.ALL UP2, P1 ;  /* 0x00000000003f7886 */ /* 0x000fe20000840000 */
[----:B------:R-:W-:Y:S01]  /*0690*/  VOTEU.ALL UP3, P1 ;  /* 0x00000000003f7886 */ /* 0x000fe20000860000 */
[----:B------:R-:W-:Y:S01]  /*06a0*/  VOTEU.ALL UP4, P1 ;  /* 0x00000000003f7886 */ /* 0x000fe20000880000 */
[----:B------:R-:W1:Y:S01]  /*06b0*/  @!UP1 S2UR UR11, SR_CgaCtaId ;  /* 0x00000000000b99c3 */ /* 0x000e620000008800 */
[----:B------:R-:W-:Y:S01]  /*06c0*/  VOTEU.ALL UP5, P1 ;  /* 0x00000000003f7886 */ /* 0x000fe200008a0000 */
[----:B------:R-:W-:Y:S01]  /*06d0*/  ISETP.NE.AND P1, PT, RZ, UR13, PT ;  /* 0x0000000dff007c0c */ /* 0x000fe2000bf25270 */
[----:B0-----:R-:W-:-:S02]  /*06e0*/  @!UP0 ULEA UR5, UR8, UR5, 0x18 ;  /* 0x0000000508058291 */ /* 0x001fc4000f8ec03f */
[----:B------:R-:W-:-:S04]  /*06f0*/  @!UP1 UIADD3 UR8, -UR9, 0x100000, URZ ;  /* 0x0010000009089890 */ /* 0x000fc8000fffe13f */
[----:B------:R-:W-:Y:S02]  /*0700*/  @!UP1 USHF.L.U32 UR9, UR8, 0xb, URZ ;  /* 0x0000000b08099899 */ /* 0x000fe4000800063f */
[----:B------:R-:W-:Y:S01]  /*0710*/  @!UP1 USHF.L.U32 UR8, UR8, 0x1, URZ ;  /* 0x0000000108089899 */ /* 0x000fe2000800063f */
[----:B------:R-:W-:Y:S01]  /*0720*/  VOTEU.ALL UP0, P0 ;  /* 0x00000000003f7886 */ /* 0x000fe20000000000 */
[----:B-1----:R-:W-:Y:S01]  /*0730*/  @!UP1 ULEA UR10, UR11, UR10, 0x18 ;  /* 0x0000000a0b0a9291 */ /* 0x002fe2000f8ec03f */
[----:B------:R-:W-:Y:S01]  /*0740*/  VOTEU.ALL UP1, P0 ;  /* 0x00000000003f7886 */ /* 0x000fe20000020000 */
[----:B------:R-:W0:Y:S02]  /*0750*/  FENCE.VIEW.ASYNC.S ;  /* 0x00000000000073c6 */ /* 0x000e240000000000 */
[----:B0-----:R-:W0:Y:S02]  /*0760*/  @!UP0 SYNCS.EXCH.64 URZ, [UR5+0x110], UR6 ;  /* 0x00011006053f85b2 */ /* 0x001e240008000100 */
[----:B------:R1:W0:Y:S01]  /*0770*/  @!UP1 SYNCS.EXCH.64 URZ, [UR5+0x118], UR6 ;  /* 0x00011806053f95b2 */ /* 0x0002220008000100 */
[----:B------:R-:W-:Y:S01]  /*0780*/  NOP ;  /* 0x0000000000007918 */ /* 0x000fe20000000000 */
[----:B-1----:R-:W-:-:S02]  /*0790*/  ULDC.64 UR6, c[0x0][0x598] ;  /* 0x0001660000067ab9 */ /* 0x002fc40000000a00 */
[----:B------:R-:W-:Y:S02]  /*07a0*/  ISETP.NE.U32.AND P0, PT, RZ, UR6, PT ;  /* 0x00000006ff007c0c */ /* 0x000fe4000bf05070 */
[----:B------:R1:W0:Y:S02]  /*07b0*/  @!UP2 SYNCS.EXCH.64 URZ, [UR10+0xf0], UR8 ;  /* 0x0000f0080a3fa5b2 */ /* 0x0002240008000100 */
[----:B------:R-:W-:Y:S01]  /*07c0*/  ISETP.NE.AND.EX P0, PT, RZ, UR7, PT, P0 ;  /* 0x00000007ff007c0c */ /* 0x000fe2000bf05300 */
[----:B------:R1:W0:Y:S01]  /*07d0*/  @!UP3 SYNCS.EXCH.64 URZ, [UR10+0xf8], UR8 ;  /* 0x0000f8080a3fb5b2 */ /* 0x0002220008000100 */
[----:B------:R1:W0:Y:S01]  /*07e0*/  @!UP4 SYNCS.EXCH.64 URZ, [UR10+0x100], UR8 ;  /* 0x000100080a3fc5b2 */ /* 0x0002220008000100 */
[----:B------:R1:W0:Y:S01]  /*07f0*/  @!UP5 SYNCS.EXCH.64 URZ, [UR10+0x108], UR8 ;  /* 0x000108080a3fd5b2 */ /* 0x0002220008000100 */
[----:B------:R-:W-:Y:S01]  /*0800*/  NOP ;  /* 0x0000000000007918 */ /* 0x000fe20000000000 */
[----:B0-----:R-:W-:Y:S08]  /*0810*/  BAR.SYNC.DEFER_BLOCKING 0x0 ;  /* 0x0000000000007b1d */ /* 0x001ff00000010000 */
[----:B-1-3--:R-:W-:Y:S05]  /*0820*/  @!P0 BRA `(.L_x_4) ;  /* 0x00000000001c8947 */ /* 0x00afea0003800000 */
[----:B------:R-:W0:Y:S02]  /*0830*/  LDC.64 R2, c[0x0][0x598] ;  /* 0x00016600ff027b82 */ /* 0x000e240000000a00 */
[----:B0-----:R-:W2:Y:S02]  /*0840*/  LDG.E.64 R2, desc[UR50][R2.64] ;  /* 0x0000003202027981 */ /* 0x001ea4000c1e1b00 */
[----:B--2---:R-:W-:-:S04]  /*0850*/  ISETP.NE.U32.AND P0, PT, R2, RZ, PT ;  /* 0x000000ff0200720c */ /* 0x004fc80003f05070 */
[----:B------:R-:W-:-:S13]  /*0860*/  ISETP.NE.AND.EX P0, PT, R3, RZ, PT, P0 ;  /* 0x000000ff0300720c */ /* 0x000fda0003f05300 */
[----:B------:R-:W-:Y:S05]  /*0870*/  @!P0 BRA `(.L_x_4) ;  /* 0x0000000000088947 */ /* 0x000fea0003800000 */
[----:B------:R1:W5:Y:S01]  /*0880*/  LD.E R56, desc[UR50][R2.64] ;  /* 0x0000003202387980 */ /* 0x000362000c101900 */
[----:B------:R-:W-:Y:S05]  /*0890*/  BRA `(.L_x_5) ;  /* 0x0000000000247947 */ /* 0x000fea0003800000 */
.L_x_4:
[----:B------:R-:W-:Y:S02]  /*08a0*/  ULDC.64 UR6, c[0x0][0x588] ;  /* 0x0001620000067ab9 */ /* 0x000fe40000000a00 */
[----:B------:R-:W-:-:S04]  /*08b0*/  ISETP.NE.U32.AND P0, PT, RZ, UR6, PT ;  /* 0x00000006ff007c0c */ /* 0x000fc8000bf05070 */
[----:B------:R-:W-:-:S13]  /*08c0*/  ISETP.NE.AND.EX P0, PT, RZ, UR7, PT, P0 ;  /* 0x00000007ff007c0c */ /* 0x000fda000bf05300 */
[----:B------:R-:W-:Y:S05]  /*08d0*/  @!P0 BRA `(.L_x_6) ;  /* 0x00000000000c8947 */ /* 0x000fea0003800000 */
[----:B------:R-:W0:Y:S02]  /*08e0*/  LDC.64 R56, c[0x0][0x588] ;  /* 0x00016200ff387b82 */ /* 0x000e240000000a00 */
[----:B0-----:R0:W5:Y:S01]  /*08f0*/  LDG.E R56, desc[UR50][R56.64] ;  /* 0x0000003238387981 */ /* 0x001162000c1e1900 */
[----:B------:R-:W-:Y:S05]  /*0900*/  BRA `(.L_x_5) ;  /* 0x0000000000087947 */ /* 0x000fea0003800000 */
.L_x_6:
[----:B------:R-:W-:Y:S02]  /*0910*/  ULDC UR5, c[0x0][0x580] ;  /* 0x0001600000057ab9 */ /* 0x000fe40000000800 */
[----:B------:R-:W-:-:S07]  /*0920*/  IMAD.U32 R56, RZ, RZ, UR5 ;  /* 0x00000005ff387e24 */ /* 0x000fce000f8e00ff */
.L_x_5:
[----:B------:R-:W-:Y:S02]  /*0930*/  ULDC.64 UR6, c[0x0][0x5a0] ;  /* 0x0001680000067ab9 */ /* 0x000fe40000000a00 */
[----:B------:R-:W-:-:S04]  /*0940*/  ISETP.NE.U32.AND P0, PT, RZ, UR6, PT ;  /* 0x00000006ff007c0c */ /* 0x000fc8000bf05070 */
[----:B------:R-:W-:-:S13]  /*0950*/  ISETP.NE.AND.EX P0, PT, RZ, UR7, PT, P0 ;  /* 0x00000007ff007c0c */ /* 0x000fda000bf05300 */
[----:B------:R-:W-:Y:S05]  /*0960*/  @!P0 BRA `(.L_x_7) ;  /* 0x00000000001c8947 */ /* 0x000fea0003800000 */
[----:B-1----:R-:W1:Y:S02]  /*0970*/  LDC.64 R2, c[0x0][0x5a0] ;  /* 0x00016800ff027b82 */ /* 0x002e640000000a00 */
[----:B-1----:R-:W2:Y:S02]  /*0980*/  LDG.E.64 R2, desc[UR50][R2.64] ;  /* 0x0000003202027981 */ /* 0x002ea4000c1e1b00 */
[----:B--2---:R-:W-:-:S04]  /*0990*/  ISETP.NE.U32.AND P0, PT, R2, RZ, PT ;  /* 0x000000ff0200720c */ /* 0x004fc80003f05070 */
[----:B------:R-:W-:-:S13]  /*09a0*/  ISETP.NE.AND.EX P0, PT, R3, RZ, PT, P0 ;  /* 0x000000ff0300720c */ /* 0x000fda0003f05300 */
[----:B------:R-:W-:Y:S05]  /*09b0*/  @!P0 BRA `(.L_x_7) ;  /* 0x0000000000088947 */ /* 0x000fea0003800000 */
[----:B0-----:R2:W5:Y:S01]  /*09c0*/  LD.E R57, desc[UR50][R2.64] ;  /* 0x0000003202397980 */ /* 0x001562000c101900 */
[----:B------:R-:W-:Y:S05]  /*09d0*/  BRA `(.L_x_8) ;  /* 0x0000000000247947 */ /* 0x000fea0003800000 */
.L_x_7:
[----:B------:R-:W-:Y:S02]  /*09e0*/  ULDC.64 UR6, c[0x0][0x590] ;  /* 0x0001640000067ab9 */ /* 0x000fe40000000a00 */
[----:B------:R-:W-:-:S04]  /*09f0*/  ISETP.NE.U32.AND P0, PT, RZ, UR6, PT ;  /* 0x00000006ff007c0c */ /* 0x000fc8000bf05070 */
[----:B------:R-:W-:-:S13]  /*0a00*/  ISETP.NE.AND.EX P0, PT, RZ, UR7, PT, P0 ;  /* 0x00000007ff007c0c */ /* 0x000fda000bf05300 */
[----:B------:R-:W-:Y:S05]  /*0a10*/  @!P0 BRA `(.L_x_9) ;  /* 0x00000000000c8947 */ /* 0x000fea0003800000 */
[----:B-1----:R-:W0:Y:S02]  /*0a20*/  LDC.64 R2, c[0x0][0x590] ;  /* 0x00016400ff027b82 */ /* 0x002e240000000a00 */
[----:B0-----:R0:W5:Y:S01]  /*0a30*/  LDG.E R57, desc[UR50][R2.64] ;  /* 0x0000003202397981 */ /* 0x001162000c1e1900 */
[----:B------:R-:W-:Y:S05]  /*0a40*/  BRA `(.L_x_8) ;  /* 0x0000000000087947 */ /* 0x000fea0003800000 */
.L_x_9:
[----:B------:R-:W-:Y:S02]  /*0a50*/  ULDC UR5, c[0x0][0x584] ;  /* 0x0001610000057ab9 */ /* 0x000fe40000000800 */
[----:B0-----:R-:W-:-:S07]  /*0a60*/  IMAD.U32 R57, RZ, RZ, UR5 ;  /* 0x00000005ff397e24 */ /* 0x001fce000f8e00ff */
.L_x_8:
[----:B012---:R-:W0:Y:S01]  /*0a70*/  LDC R2, c[0x0][0x65c] ;  /* 0x00019700ff027b82 */ /* 0x007e220000000800 */
[----:B------:R-:W1:Y:S01]  /*0a80*/  S2R R13, SR_CTAID.Y ;  /* 0x00000000000d7919 */ /* 0x000e620000002600 */
[----:B------:R-:W-:Y:S01]  /*0a90*/  UISETP.NE.AND UP0, UPT, UR13, 0x2, UPT ;  /* 0x000000020d00788c */ /* 0x000fe2000bf05270 */
[----:B------:R-:W-:Y:S01]  /*0aa0*/  IMAD.MOV.U32 R5, RZ, RZ, RZ ;  /* 0x000000ffff057224 */ /* 0x000fe200078e00ff */
[----:B------:R-:W-:Y:S01]  /*0ab0*/  ULDC UR5, c[0x0][0x28c] ;  /* 0x0000a30000057ab9 */ /* 0x000fe20000000800 */
[----:B------:R-:W2:Y:S01]  /*0ac0*/  S2R R4, SR_CTAID.X ;  /* 0x0000000000047919 */ /* 0x000ea20000002500 */
[----:B------:R-:W-:Y:S01]  /*0ad0*/  UIADD3 UR5, UR5, 0x1f, URZ ;  /* 0x0000001f05057890 */ /* 0x000fe2000fffe03f */
[----:B------:R-:W-:Y:S01]  /*0ae0*/  LOP3.LUT R26, R26, 0xfffffffd, RZ, 0xc0, !PT ;  /* 0xfffffffd1a1a7812 */ /* 0x000fe200078ec0ff */
[----:B------:R-:W-:Y:S01]  /*0af0*/  UMOV UR36, URZ ;  /* 0x0000003f00247c82 */ /* 0x000fe20008000000 */
[----:B------:R-:W-:Y:S01]  /*0b00*/  PLOP3.LUT P0, PT, PT, PT, UP0, 0x80, 0x0 ;  /* 0x000000000000781c */ /* 0x000fe20003f0f008 */
[----:B------:R-:W-:Y:S01]  /*0b10*/  USHF.R.S32.HI UR8, URZ, 0x1f, UR5 ;  /* 0x0000001f3f087899 */ /* 0x000fe20008011405 */
[----:B------:R-:W-:Y:S01]  /*0b20*/  UMOV UR37, URZ ;  /* 0x0000003f00257c82 */ /* 0x000fe20008000000 */
[----:B------:R-:W-:-:S02]  /*0b30*/  ULDC.64 UR10, c[0x0][0x650] ;  /* 0x00019400000a7ab9 */ /* 0x000fc40000000a00 */
[----:B------:R-:W-:-:S04]  /*0b40*/  ULEA.HI UR8, UR8, UR5, URZ, 0x5 ;  /* 0x0000000508087291 */ /* 0x000fc8000f8f283f */
[----:B------:R-:W-:Y:S01]  /*0b50*/  USHF.R.S32.HI UR46, URZ, 0x5, UR8 ;  /* 0x000000053f2e7899 */ /* 0x000fe20008011408 */
[----:B0-----:R-:W-:-:S13]  /*0b60*/  ISETP.NE.AND P2, PT, R2, 0x1, PT ;  /* 0x000000010200780c */ /* 0x001fda0003f45270 */
[----:B------:R-:W2:Y:S01]  /*0b70*/  @P2 LDC R17, c[0x0][0x10] ;  /* 0x00000400ff112b82 */ /* 0x000ea20000000800 */
[----:B-1----:R-:W-:Y:S01]  /*0b80*/  @P2 IMAD.MOV.U32 R6, RZ, RZ, R13 ;  /* 0x000000ffff062224 */ /* 0x002fe200078e000d */
[----:B------:R-:W-:Y:S01]  /*0b90*/  @P2 LOP3.LUT R26, R26, 0x2, RZ, 0xfc, !PT ;  /* 0x000000021a1a2812 */ /* 0x000fe200078efcff */
[----:B------:R-:W-:-:S05]  /*0ba0*/  @P2 IMAD.MOV.U32 R7, RZ, RZ, RZ ;  /* 0x000000ffff072224 */ /* 0x000fca00078e00ff */
[----:B------:R-:W0:Y:S01]  /*0bb0*/  @!P2 LDC R3, c[0x0][0xc] ;  /* 0x00000300ff03ab82 */ /* 0x000e220000000800 */
[----:B------:R-:W-:Y:S01]  /*0bc0*/  ULDC UR6, c[0x0][0xc] ;  /* 0x0000030000067ab9 */ /* 0x000fe20000000800 */
[----:B------:R-:W-:Y:S01]  /*0bd0*/  ULDC UR7, c[0x0][0x10] ;  /* 0x0000040000077ab9 */ /* 0x000fe20000000800 */
[----:B------:R-:W-:Y:S01]  /*0be0*/  ULDC UR5, c[0x0][0x14] ;  /* 0x0000050000057ab9 */ /* 0x000fe20000000800 */
[----:B------:R-:W-:-:S04]  /*0bf0*/  UIMAD.WIDE.U32 UR6, UR6, UR7, URZ ;  /* 0x00000007060672a5 */ /* 0x000fc8000f8e003f */
[----:B------:R-:W-:Y:S02]  /*0c00*/  UIMAD.WIDE.U32 UR52, UR6, UR5, URZ ;  /* 0x00000005063472a5 */ /* 0x000fe4000f8e003f */
[----:B------:R-:W-:-:S04]  /*0c10*/  UIMAD UR45, UR7, UR5, URZ ;  /* 0x00000005072d72a4 */ /* 0x000fc8000f8e023f */
[----:B------:R-:W-:Y:S01]  /*0c20*/  UIADD3 UR45, UR53, UR45, URZ ;  /* 0x0000002d352d7290 */ /* 0x000fe2000fffe03f */
[----:B--2---:R-:W-:-:S04]  /*0c30*/  @P2 IMAD.WIDE.U32 R16, R4, R17, R6 ;  /* 0x0000001104102225 */ /* 0x004fc800078e0006 */
[----:B0-----:R-:W-:-:S04]  /*0c40*/  @!P2 IMAD.WIDE.U32 R6, R3, R13, R4 ;  /* 0x0000000d0306a225 */ /* 0x001fc800078e0004 */
[----:B------:R-:W-:Y:S02]  /*0c50*/  @P2 IMAD.MOV.U32 R3, RZ, RZ, RZ ;  /* 0x000000ffff032224 */ /* 0x000fe400078e00ff */
[----:B------:R-:W-:Y:S02]  /*0c60*/  @!P2 IMAD.MOV.U32 R16, RZ, RZ, R6 ;  /* 0x000000ffff10a224 */ /* 0x000fe400078e0006 */
[----:B------:R-:W-:Y:S02]  /*0c70*/  @P2 IMAD.IADD R17, R17, 0x1, R3 ;  /* 0x0000000111112824 */ /* 0x000fe400078e0203 */
[----:B------:R-:W-:Y:S01]  /*0c80*/  @!P2 IMAD.MOV.U32 R17, RZ, RZ, R7 ;  /* 0x000000ffff11a224 */ /* 0x000fe200078e0007 */
[----:B------:R-:W-:Y:S06]  /*0c90*/  @P0 BRA `(.L_x_10) ;  /* 0x0000000000240947 */ /* 0x000fec0003800000 */
[----:B------:R-:W-:Y:S01]  /*0ca0*/  USHF.R.U32.HI UR6, URZ, 0x1, UR46 ;  /* 0x000000013f067899 */ /* 0x000fe2000801162e */
[----:B------:R-:W-:Y:S01]  /*0cb0*/  IADD3 R16, P0, R16, UR52, RZ ;  /* 0x0000003410107c10 */ /* 0x000fe2000ff1e0ff */
[----:B------:R-:W-:Y:S02]  /*0cc0*/  UISETP.GE.U32.AND UP0, UPT, UR46, 0xe, UPT ;  /* 0x0000000e2e00788c */ /* 0x000fe4000bf06070 */
[----:B------:R-:W-:Y:S01]  /*0cd0*/  UIMAD.WIDE.U32 UR6, UR6, -0x6db6db6d, URZ ;  /* 0x92492493060678a5 */ /* 0x000fe2000f8e003f */
[----:B------:R-:W-:Y:S01]  /*0ce0*/  IADD3.X R17, R17, UR45, RZ, P0, !PT ;  /* 0x0000002d11117c10 */ /* 0x000fe200087fe4ff */
[----:B------:R-:W-:Y:S02]  /*0cf0*/  UMOV UR37, URZ ;  /* 0x0000003f00257c82 */ /* 0x000fe40008000000 */
[----:B------:R-:W-:-:S04]  /*0d00*/  USHF.R.U32.HI UR6, URZ, 0x2, UR7 ;  /* 0x000000023f067899 */ /* 0x000fc80008011607 */
[----:B------:R-:W-:Y:S02]  /*0d10*/  UIMAD UR36, UR6, -0xe, UR46 ;  /* 0xfffffff2062478a4 */ /* 0x000fe4000f8e022e */
[----:B------:R-:W-:-:S12]  /*0d20*/  @UP0 ULOP3.LUT UR37, UR6, 0x1, URZ, 0xc0, !UPT ;  /* 0x0000000106250892 */ /* 0x000fd8000f8ec03f */
.L_x_10:
[----:B------:R-:W-:Y:S01]  /*0d30*/  ISETP.GE.U32.AND P0, PT, R16, UR10, PT ;  /* 0x0000000a10007c0c */ /* 0x000fe2000bf06070 */
[----:B------:R-:W-:Y:S01]  /*0d40*/  IMAD.MOV.U32 R22, RZ, RZ, -0x1 ;  /* 0xffffffffff167424 */ /* 0x000fe200078e00ff */
[----:B------:R-:W-:Y:S01]  /*0d50*/  PRMT R3, RZ, 0x7610, R3 ;  /* 0x00007610ff037816 */ /* 0x000fe20000000003 */
[----:B------:R-:W-:Y:S01]  /*0d60*/  IMAD.MOV.U32 R18, RZ, RZ, -0x1 ;  /* 0xffffffffff127424 */ /* 0x000fe200078e00ff */
[----:B------:R-:W-:Y:S01]  /*0d70*/  ISETP.GE.U32.AND.EX P0, PT, R17, UR11, PT, P0 ;  /* 0x0000000b11007c0c */ /* 0x000fe2000bf06100 */
[----:B------:R-:W-:-:S12]  /*0d80*/  IMAD.MOV.U32 R19, RZ, RZ, -0x1 ;  /* 0xffffffffff137424 */ /* 0x000fd800078e00ff */
[----:B------:R-:W-:Y:S05]  /*0d90*/  @P0 BRA `(.L_x_11) ;  /* 0x0000000400580947 */ /* 0x000fea0003800000 */
[----:B------:R-:W0:Y:S01]  /*0da0*/  LDC.64 R18, c[0x0][0x628] ;  /* 0x00018a00ff127b82 */ /* 0x000e220000000a00 */
[----:B------:R-:W-:Y:S02]  /*0db0*/  IMAD.MOV.U32 R6, RZ, RZ, R16 ;  /* 0x000000ffff067224 */ /* 0x000fe400078e0010 */
[----:B------:R-:W-:-:S05]  /*0dc0*/  IMAD.MOV.U32 R7, RZ, RZ, R17 ;  /* 0x000000ffff077224 */ /* 0x000fca00078e0011 */
[----:B------:R-:W1:Y:S08]  /*0dd0*/  LDC R14, c[0x0][0x630] ;  /* 0x00018c00ff0e7b82 */ /* 0x000e700000000800 */
[----:B------:R-:W2:Y:S01]  /*0de0*/  LDC.64 R20, c[0x0][0x620] ;  /* 0x00018800ff147b82 */ /* 0x000ea20000000a00 */
[----:B0-----:R-:W-:-:S04]  /*0df0*/  ISETP.NE.U32.AND P0, PT, R18, RZ, PT ;  /* 0x000000ff1200720c */ /* 0x001fc80003f05070 */
[----:B------:R-:W-:-:S13]  /*0e00*/  ISETP.NE.AND.EX P0, PT, R19, RZ, PT, P0 ;  /* 0x000000ff1300720c */ /* 0x000fda0003f05300 */
[----:B-12---:R-:W-:Y:S05]  /*0e10*/  @!P0 BRA `(.L_x_12) ;  /* 0x0000000000288947 */ /* 0x006fea0003800000 */
[----:B------:R-:W0:Y:S02]  /*0e20*/  LDC R3, c[0x0][0x634] ;  /* 0x00018d00ff037b82 */ /* 0x000e240000000800 */
[----:B0-----:R-:W-:-:S05]  /*0e30*/  IADD3 R3, P0, R16, R3, RZ ;  /* 0x0000000310037210 */ /* 0x001fca0007f1e0ff */
[----:B------:R-:W-:-:S04]  /*0e40*/  IMAD.X R15, RZ, RZ, R17, P0 ;  /* 0x000000ffff0f7224 */ /* 0x000fc800000e0611 */
[----:B------:R-:W-:-:S04]  /*0e50*/  IMAD.WIDE.U32 R6, R15, R18, RZ ;  /* 0x000000120f067225 */ /* 0x000fc800078e00ff */
[----:B------:R-:W-:-:S04]  /*0e60*/  IMAD.WIDE.U32 R8, P0, R3, R19, R6 ;  /* 0x0000001303087225 */ /* 0x000fc80007800006 */
[----:B------:R-:W-:-:S04]  /*0e70*/  IMAD.WIDE.U32 R6, R3, R18, RZ ;  /* 0x0000001203067225 */ /* 0x000fc800078e00ff */
[----:B------:R-:W-:Y:S01]  /*0e80*/  IMAD.X R11, RZ, RZ, RZ, P0 ;  /* 0x000000ffff0b7224 */ /* 0x000fe200000e06ff */
[----:B------:R-:W-:Y:S01]  /*0e90*/  IADD3 RZ, P0, R7, R8, RZ ;  /* 0x0000000807ff7210 */ /* 0x000fe20007f1e0ff */
[----:B------:R-:W-:-:S04]  /*0ea0*/  IMAD.MOV.U32 R10, RZ, RZ, R9 ;  /* 0x000000ffff0a7224 */ /* 0x000fc800078e0009 */
[----:B------:R-:W-:-:S08]  /*0eb0*/  IMAD.WIDE.U32.X R6, R15, R19, R10, P0 ;  /* 0x000000130f067225 */ /* 0x000fd000000e040a */
.L_x_12:
[-CC-:B------:R-:W-:Y:S01]  /*0ec0*/  SHF.R.U64 R29, R6, R14.reuse, R7.reuse ;  /* 0x0000000e061d7219 */ /* 0x180fe20000001207 */
[----:B------:R-:W0:Y:S01]  /*0ed0*/  LDC R10, c[0x0][0x618] ;  /* 0x00018600ff0a7b82 */ /* 0x000e220000000800 */
[----:B------:R-:W-:Y:S01]  /*0ee0*/  SHF.R.U32.HI R5, RZ, R14, R7 ;  /* 0x0000000eff057219 */ /* 0x000fe20000011607 */
[----:B------:R-:W-:Y:S01]  /*0ef0*/  ULDC UR5, c[0x0][0x150] ;  /* 0x0000540000057ab9 */ /* 0x000fe20000000800 */
[----:B------:R-:W-:Y:S02]  /*0f00*/  IADD3 R9, P0, RZ, -R29, RZ ;  /* 0x8000001dff097210 */ /* 0x000fe40007f1e0ff */
[----:B------:R-:W-:-:S03]  /*0f10*/  I2FP.F32.U32 R3, R4 ;  /* 0x0000000400037245 */ /* 0x000fc60000201000 */
[----:B------:R-:W1:Y:S01]  /*0f20*/  LDC.64 R24, c[0x0][0x640] ;  /* 0x00019000ff187b82 */ /* 0x000e620000000a00 */
[----:B------:R-:W-:Y:S02]  /*0f30*/  IMAD.X R11, RZ, RZ, ~R5, P0 ;  /* 0x000000ffff0b7224 */ /* 0x000fe400000e0e05 */
[----:B------:R-:W-:Y:S01]  /*0f40*/  FMUL R3, R3, UR5 ;  /* 0x0000000503037c20 */ /* 0x000fe20008400000 */
[----:B------:R-:W-:Y:S01]  /*0f50*/  IMAD.WIDE.U32 R6, R9, R20, R16 ;  /* 0x0000001409067225 */ /* 0x000fe200078e0010 */
[----:B------:R-:W-:-:S03]  /*0f60*/  ULDC UR5, c[0x0][0x154] ;  /* 0x0000550000057ab9 */ /* 0x000fc60000000800 */
[----:B------:R-:W-:Y:S01]  /*0f70*/  IMAD R8, R11, R20, RZ ;  /* 0x000000140b087224 */ /* 0x000fe200078e02ff */
[----:B------:R-:W2:Y:S01]  /*0f80*/  LDC R5, c[0x0][0x144] ;  /* 0x00005100ff057b82 */ /* 0x000ea20000000800 */
[----:B------:R-:W3:Y:S02]  /*0f90*/  F2I.U32.TRUNC.NTZ R3, R3 ;  /* 0x0000000300037305 */ /* 0x000ee4000020f000 */
[----:B------:R-:W-:-:S04]  /*0fa0*/  IMAD R9, R9, R21, R8 ;  /* 0x0000001509097224 */ /* 0x000fc800078e0208 */
[----:B------:R-:W-:Y:S01]  /*0fb0*/  IMAD.IADD R7, R7, 0x1, R9 ;  /* 0x0000000107077824 */ /* 0x000fe200078e0209 */
[----:B------:R-:W4:Y:S01]  /*0fc0*/  LDC R14, c[0x0][0x608] ;  /* 0x00018200ff0e7b82 */ /* 0x000f220000000800 */
[----:B------:R-:W-:-:S03]  /*0fd0*/  IMAD.MOV.U32 R9, RZ, RZ, -0x1 ;  /* 0xffffffffff097424 */ /* 0x000fc600078e00ff */
[-C--:B0-----:R-:W-:Y:S02]  /*0fe0*/  SHF.R.U64 R20, R6, R10.reuse, R7 ;  /* 0x0000000a06147219 */ /* 0x081fe40000001207 */
[----:B------:R-:W-:Y:S02]  /*0ff0*/  I2FP.F32.U32 R6, R13 ;  /* 0x0000000d00067245 */ /* 0x000fe40000201000 */
[----:B------:R-:W0:Y:S01]  /*1000*/  LDC R22, c[0x0][0x658] ;  /* 0x00019600ff167b82 */ /* 0x000e220000000800 */
[----:B-1----:R-:W-:Y:S01]  /*1010*/  ISETP.NE.U32.AND P0, PT, R24, RZ, PT ;  /* 0x000000ff1800720c */ /* 0x002fe20003f05070 */
[----:B---3--:R-:W-:Y:S01]  /*1020*/  IMAD.MOV R8, RZ, RZ, -R3 ;  /* 0x000000ffff087224 */ /* 0x008fe200078e0a03 */
[----:B------:R-:W-:Y:S01]  /*1030*/  SHF.R.U32.HI R7, RZ, R10, R7 ;  /* 0x0000000aff077219 */ /* 0x000fe20000011607 */
[----:B------:R-:W-:Y:S01]  /*1040*/  FMUL R6, R6, UR5 ;  /* 0x0000000506067c20 */ /* 0x000fe20008400000 */
[----:B------:R-:W-:-:S03]  /*1050*/  ISETP.NE.AND.EX P0, PT, R25, RZ, PT, P0 ;  /* 0x000000ff1900720c */ /* 0x000fc60003f05300 */
[----:B------:R-:W1:Y:S01]  /*1060*/  LDC R18, c[0x0][0x148] ;  /* 0x00005200ff127b82 */ /* 0x000e620000000800 */
[----:B--2---:R-:W-:-:S07]  /*1070*/  IMAD R3, R5, R8, R4 ;  /* 0x0000000805037224 */ /* 0x004fce00078e0204 */
[----:B------:R-:W2:Y:S01]  /*1080*/  LDC R19, c[0x0][0x600] ;  /* 0x00018000ff137b82 */ /* 0x000ea20000000800 */
[-CC-:B----4-:R-:W-:Y:S02]  /*1090*/  SHF.R.U64 R30, R20, R14.reuse, R7.reuse ;  /* 0x0000000e141e7219 */ /* 0x190fe40000001207 */
[----:B------:R-:W-:Y:S01]  /*10a0*/  SHF.R.U32.HI R5, RZ, R14, R7 ;  /* 0x0000000eff057219 */ /* 0x000fe20000011607 */
[----:B------:R-:W-:Y:S01]  /*10b0*/  IMAD.MOV.U32 R7, RZ, RZ, 0x1 ;  /* 0x00000001ff077424 */ /* 0x000fe200078e00ff */
[----:B------:R3:W4:Y:S03]  /*10c0*/  F2I.U32.TRUNC.NTZ R14, R6 ;  /* 0x00000006000e7305 */ /* 0x000726000020f000 */
[----:B------:R-:W1:Y:S01]  /*10d0*/  LDC R21, c[0x0][0x648] ;  /* 0x00019200ff157b82 */ /* 0x000e620000000800 */
[-C--:B0-----:R-:W-:Y:S02]  /*10e0*/  SHF.L.U32 R4, R9, R22.reuse, RZ ;  /* 0x0000001609047219 */ /* 0x081fe400000006ff */
[----:B------:R-:W-:-:S02]  /*10f0*/  SHF.R.U64 R32, R30, R22, R5 ;  /* 0x000000161e207219 */ /* 0x000fc40000001205 */
[----:B------:R-:W-:Y:S02]  /*1100*/  LOP3.LUT R11, RZ, R4, RZ, 0x33, !PT ;  /* 0x00000004ff0b7212 */ /* 0x000fe400078e33ff */
[-C--:B------:R-:W-:Y:S01]  /*1110*/  SHF.R.U32.HI R5, RZ, R22.reuse, R5 ;  /* 0x00000016ff057219 */ /* 0x080fe20000011605 */
[----:B------:R-:W0:Y:S01]  /*1120*/  LDC R27, c[0x0][0x638] ;  /* 0x00018e00ff1b7b82 */ /* 0x000e220000000800 */
[----:B------:R-:W-:Y:S01]  /*1130*/  SHF.L.U32 R10, R7, R22, RZ ;  /* 0x00000016070a7219 */ /* 0x000fe200000006ff */
[----:B------:R-:W-:-:S06]  /*1140*/  IMAD.MOV.U32 R4, RZ, RZ, R32 ;  /* 0x000000ffff047224 */ /* 0x000fcc00078e0020 */
[----:B------:R-:W0:Y:S01]  /*1150*/  LDC R28, c[0x0][0x610] ;  /* 0x00018400ff1c7b82 */ /* 0x000e220000000800 */
[----:B---34-:R-:W-:Y:S05]  /*1160*/  @!P0 BRA `(.L_x_13) ;  /* 0x0000000000288947 */ /* 0x018fea0003800000 */
[----:B------:R-:W3:Y:S02]  /*1170*/  LDC R9, c[0x0][0x64c] ;  /* 0x00019300ff097b82 */ /* 0x000ee40000000800 */
[----:B---3--:R-:W-:-:S05]  /*1180*/  IADD3 R9, P0, R32, R9, RZ ;  /* 0x0000000920097210 */ /* 0x008fca0007f1e0ff */
        /* <DEDUP_REMOVED lines=8> */
.L_x_13:
[----:B-1----:R-:W-:Y:S01]  /*1210*/  SHF.R.U64 R4, R4, R21, R5 ;  /* 0x0000001504047219 */ /* 0x002fe20000001205 */
[----:B--2---:R-:W-:Y:S01]  /*1220*/  VIADD R5, R19, 0xffffffff ;  /* 0xffffffff13057836 */ /* 0x004fe20000000000 */
[----:B------:R-:W-:Y:S01]  /*1230*/  LOP3.LUT R11, R30, R11, RZ, 0xc0, !PT ;  /* 0x0000000b1e0b7212 */ /* 0x000fe200078ec0ff */
[----:B------:R-:W-:Y:S02]  /*1240*/  IMAD.MOV R14, RZ, RZ, -R14 ;  /* 0x000000ffff0e7224 */ /* 0x000fe400078e0a0e */
[----:B------:R-:W-:Y:S01]  /*1250*/  IMAD.MOV R6, RZ, RZ, -R4 ;  /* 0x000000ffff067224 */ /* 0x000fe200078e0a04 */
[----:B------:R-:W-:Y:S01]  /*1260*/  LOP3.LUT R5, R20, R5, RZ, 0xc0, !PT ;  /* 0x0000000514057212 */ /* 0x000fe200078ec0ff */
[----:B------:R-:W-:Y:S02]  /*1270*/  IMAD R10, R10, R4, R11 ;  /* 0x000000040a0a7224 */ /* 0x000fe400078e020b */
[----:B------:R-:W-:Y:S02]  /*1280*/  @P2 IMAD R3, R18, R14, R13 ;  /* 0x0000000e12032224 */ /* 0x000fe400078e020d */
[----:B0-----:R-:W-:-:S02]  /*1290*/  IMAD R4, R6, R27, R32 ;  /* 0x0000001b06047224 */ /* 0x001fc400078e0220 */
[----:B------:R-:W-:Y:S02]  /*12a0*/  IMAD R22, R10, R28, R3 ;  /* 0x0000001c0a167224 */ /* 0x000fe400078e0203 */
[----:B------:R-:W-:Y:S02]  /*12b0*/  IMAD R5, R4, R19, R5 ;  /* 0x0000001304057224 */ /* 0x000fe400078e0205 */
[----:B------:R-:W-:Y:S02]  /*12c0*/  IMAD.MOV.U32 R3, RZ, RZ, 0x1 ;  /* 0x00000001ff037424 */ /* 0x000fe400078e00ff */
[----:B------:R-:W-:Y:S01]  /*12d0*/  IMAD.MOV.U32 R19, RZ, RZ, R29 ;  /* 0x000000ffff137224 */ /* 0x000fe200078e001d */
[----:B------:R-:W-:Y:S02]  /*12e0*/  SEL R18, R5, R22, !P2 ;  /* 0x0000001605127207 */ /* 0x000fe40005000000 */
[----:B------:R-:W-:-:S07]  /*12f0*/  SEL R22, R22, R5, !P2 ;  /* 0x0000000516167207 */ /* 0x000fce0005000000 */
.L_x_11:
[----:B------:R-:W-:Y:S05]  /*1300*/  @!P1 BRA `(.L_x_14) ;  /* 0x00000040005c9947 */ /* 0x000fea0003800000 */
[----:B------:R-:W-:-:S06]  /*1310*/  UISETP.GT.U32.AND UP0, UPT, UR12, 0x1, UPT ;  /* 0x000000010c00788c */ /* 0x000fcc000bf04070 */
[----:B------:R-:W-:-:S13]  /*1320*/  PLOP3.LUT P0, PT, PT, PT, UP0, 0x80, 0x0 ;  /* 0x000000000000781c */ /* 0x000fda0003f0f008 */
[----:B------:R-:W-:Y:S05]  /*1330*/  @P0 EXIT ;  /* 0x000000000000094d */ /* 0x000fea0003800000 */
.L_x_15:
[----:B------:R-:W-:-:S08]  /*1340*/  NOP ;  /* 0x0000000000007918 */ /* 0x000fd00000000000 */
[----:B------:R-:W0:Y:S02]  /*1350*/  USETMAXREG.TRY_ALLOC.CTAPOOL UP0, 0xe8 ;  /* 0x000000e8000079c8 */ /* 0x000e240008000600 */
[----:B0-----:R-:W-:-:S13]  /*1360*/  PLOP3.LUT P0, PT, PT, PT, UP0, 0x80, 0x0 ;  /* 0x000000000000781c */ /* 0x001fda0003f0f008 */
[----:B------:R-:W-:Y:S05]  /*1370*/  @!P0 BRA `(.L_x_15) ;  /* 0xfffffffc00f08947 */ /* 0x000fea000383ffff */
[----:B------:R-:W-:-:S13]  /*1380*/  LOP3.LUT P0, RZ, R3, 0xff, RZ, 0xc0, !PT ;  /* 0x000000ff03ff7812 */ /* 0x000fda000780c0ff */
[----:B------:R-:W-:Y:S05]  /*1390*/  @!P0 EXIT ;  /* 0x000000000000894d */ /* 0x000fea0003800000 */
[----:B------:R-:W-:Y:S01]  /*13a0*/  SHF.R.S32.HI R0, RZ, 0x1f, R23 ;  /* 0x0000001fff007819 */ /* 0x000fe20000011417 */
[----:B------:R-:W-:Y:S01]  /*13b0*/  VIADD R12, R12, 0xffffffff ;  /* 0xffffffff0c0c7836 */ /* 0x000fe20000000000 */
[----:B------:R-:W0:Y:S01]  /*13c0*/  S2UR UR4, SR_CgaCtaId ;  /* 0x00000000000479c3 */ /* 0x000e220000008800 */
[----:B------:R-:W-:Y:S01]  /*13d0*/  UMOV UR39, 0x400 ;  /* 0x0000040000277882 */ /* 0x000fe20000000000 */
[----:B------:R-:W-:Y:S01]  /*13e0*/  LEA.HI R3, R0, R23, RZ, 0x2 ;  /* 0x0000001700037211 */ /* 0x000fe200078f10ff */
[----:B------:R-:W-:Y:S01]  /*13f0*/  ULOP3.LUT UR38, UR49, 0x1, URZ, 0xfc, !UPT ;  /* 0x0000000131267892 */ /* 0x000fe2000f8efc3f */
[----:B------:R-:W-:Y:S01]  /*1400*/  R2UR UR40, R12 ;  /* 0x000000000c2872ca */ /* 0x000fe200000e0000 */
[----:B------:R-:W-:Y:S01]  /*1410*/  UIADD3 UR41, UR46, -0x1, URZ ;  /* 0xffffffff2e297890 */ /* 0x000fe2000fffe03f */
[--C-:B------:R-:W-:Y:S01]  /*1420*/  SHF.R.S32.HI R58, RZ, 0x2, R3.reuse ;  /* 0x00000002ff3a7819 */ /* 0x100fe20000011403 */
[----:B------:R-:W-:Y:S01]  /*1430*/  USHF.L.U32 UR43, UR46, 0x1, URZ ;  /* 0x000000012e2b7899 */ /* 0x000fe2000800063f */
[----:B------:R-:W-:-:S02]  /*1440*/  SHF.R.S32.HI R5, RZ, 0x1f, R3 ;  /* 0x0000001fff057819 */ /* 0x000fc40000011403 */
[----:B------:R-:W-:Y:S02]  /*1450*/  LOP3.LUT R60, R3, 0xfffffffc, RZ, 0xc0, !PT ;  /* 0xfffffffc033c7812 */ /* 0x000fe400078ec0ff */
[----:B------:R-:W-:Y:S02]  /*1460*/  LEA.HI R5, R5, R58, RZ, 0x3 ;  /* 0x0000003a05057211 */ /* 0x000fe400078f18ff */
[----:B------:R-:W-:Y:S01]  /*1470*/  LEA.HI R0, R0, R23, RZ, 0x5 ;  /* 0x0000001700007211 */ /* 0x000fe200078f28ff */
[----:B------:R-:W-:Y:S01]  /*1480*/  IMAD.IADD R60, R23, 0x1, -R60 ;  /* 0x00000001173c7824 */ /* 0x000fe200078e0a3c */
[----:B------:R-:W-:Y:S01]  /*1490*/  LOP3.LUT R5, R5, 0xfffffff8, RZ, 0xc0, !PT ;  /* 0xfffffff805057812 */ /* 0x000fe200078ec0ff */
[----:B------:R-:W-:Y:S01]  /*14a0*/  USHF.L.U32 UR40, UR40, 0x3, URZ ;  /* 0x0000000328287899 */ /* 0x000fe2000800063f */
[----:B------:R-:W-:Y:S02]  /*14b0*/  SHF.R.S32.HI R7, RZ, 0x5, R0 ;  /* 0x00000005ff077819 */ /* 0x000fe40000011400 */
[----:B------:R-:W-:Y:S01]  /*14c0*/  ISETP.NE.AND P0, PT, R12, RZ, PT ;  /* 0x000000ff0c00720c */ /* 0x000fe20003f05270 */
[----:B------:R-:W-:-:S02]  /*14d0*/  IMAD.IADD R58, R58, 0x1, -R5 ;  /* 0x000000013a3a7824 */ /* 0x000fc400078e0a05 */
[----:B------:R-:W-:Y:S01]  /*14e0*/  IMAD.U32 R62, RZ, RZ, UR40 ;  /* 0x00000028ff3e7e24 */ /* 0x000fe2000f8e00ff */
[----:B0-----:R-:W-:Y:S01]  /*14f0*/  ULEA UR39, UR4, UR39, 0x18 ;  /* 0x0000002704277291 */ /* 0x001fe2000f8ec03f */
[C---:B------:R-:W-:Y:S01]  /*1500*/  IMAD R0, R7.reuse, 0x40, R60 ;  /* 0x0000004007007824 */ /* 0x040fe200078e023c */
[--C-:B------:R-:W-:Y:S01]  /*1510*/  SHF.R.S32.HI R3, RZ, 0x1f, R58.reuse ;  /* 0x0000001fff037819 */ /* 0x100fe2000001143a */
[--C-:B------:R-:W-:Y:S01]  /*1520*/  IMAD R64, R7, -0x10, -R58.reuse ;  /* 0xfffffff007407824 */ /* 0x100fe200078e0a3a */
[----:B------:R-:W-:Y:S01]  /*1530*/  SHF.R.S32.HI R59, RZ, 0x1f, R58 ;  /* 0x0000001fff3b7819 */ /* 0x000fe2000001143a */
[----:B------:R-:W-:Y:S01]  /*1540*/  ULDC UR4, c[0x0][0x284] ;  /* 0x0000a10000047ab9 */ /* 0x000fe20000000800 */
[----:B------:R-:W-:Y:S01]  /*1550*/  LEA.HI R3, R3, R58, RZ, 0x2 ;  /* 0x0000003a03037211 */ /* 0x000fe200078f10ff */
[----:B------:R-:W-:Y:S01]  /*1560*/  UIADD3 UR42, UR39, 0xf0, URZ ;  /* 0x000000f0272a7890 */ /* 0x000fe2000fffe03f */
[----:B------:R-:W-:Y:S01]  /*1570*/  LOP3.LUT R63, R62, 0x8, RZ, 0xc0, !PT ;  /* 0x000000083e3f7812 */ /* 0x000fe200078ec0ff */
[----:B------:R-:W-:Y:S01]  /*1580*/  VIADD R64, R64, UR4 ;  /* 0x0000000440407c36 */ /* 0x000fe20008000000 */
[C---:B------:R-:W-:Y:S01]  /*1590*/  LOP3.LUT R5, R3.reuse, 0xfffffffc, RZ, 0xc0, !PT ;  /* 0xfffffffc03057812 */ /* 0x040fe200078ec0ff */
[----:B------:R-:W-:Y:S01]  /*15a0*/  UIADD3 UR44, UR40, UR42, URZ ;  /* 0x0000002a282c7290 */ /* 0x000fe2000fffe03f */
[----:B------:R-:W-:-:S02]  /*15b0*/  LOP3.LUT R61, R3, 0x4, RZ, 0xc0, !PT ;  /* 0x00000004033d7812 */ /* 0x000fc400078ec0ff */
[----:B------:R-:W-:Y:S01]  /*15c0*/  LOP3.LUT P1, RZ, R3, 0x4, RZ, 0xc0, !PT ;  /* 0x0000000403ff7812 */ /* 0x000fe2000782c0ff */
[----:B------:R-:W-:Y:S01]  /*15d0*/  IMAD.IADD R5, R58, 0x1, -R5 ;  /* 0x000000013a057824 */ /* 0x000fe200078e0a05 */
[----:B------:R-:W-:Y:S01]  /*15e0*/  SEL R65, RZ, 0x1, P0 ;  /* 0x00000001ff417807 */ /* 0x000fe20000000000 */
[----:B------:R-:W-:Y:S01]  /*15f0*/  IMAD.WIDE R58, R7, 0x10, R58 ;  /* 0x00000010073a7825 */ /* 0x000fe200078e023a */
[----:B------:R-:W-:Y:S02]  /*1600*/  P2R R68, PR, RZ, 0x2 ;  /* 0x00000002ff447803 */ /* 0x000fe40000000000 */
[----:B------:R-:W-:Y:S01]  /*1610*/  LOP3.LUT R62, R62, 0x8, RZ, 0xc, !PT ;  /* 0x000000083e3e7812 */ /* 0x000fe200078e0cff */
[----:B------:R-:W-:Y:S01]  /*1620*/  IMAD.U32 R0, R0, 0x8, R5 ;  /* 0x0000000800007824 */ /* 0x000fe200078e0005 */
[----:B------:R-:W-:-:S03]  /*1630*/  LOP3.LUT R63, R63, 0x18, RZ, 0x3c, !PT ;  /* 0x000000183f3f7812 */ /* 0x000fc600078e3cff */
[----:B------:R-:W-:-:S07]  /*1640*/  IMAD.IADD R61, R61, 0x1, R0 ;  /* 0x000000013d3d7824 */ /* 0x000fce00078e0200 */
.L_x_110:
[----:B------:R-:W-:Y:S01]  /*1650*/  SHF.L.U32 R0, R65, 0x1f, RZ ;  /* 0x0000001f41007819 */ /* 0x000fe200000006ff */
[----:B------:R-:W-:-:S04]  /*1660*/  IMAD.U32 R67, RZ, RZ, UR42 ;  /* 0x0000002aff437e24 */ /* 0x000fc8000f8e00ff */
[----:B------:R-:W0:Y:S02]  /*1670*/  SYNCS.PHASECHK.TRANS64.TRYWAIT P0, [R67+UR40], R0 ;  /* 0x00000000430075a7 */ /* 0x000e240008000168 */
[----:B012-4-:R-:W-:Y:S05]  /*1680*/  @!P0 BRA `(.L_x_16) ;  /* 0x0000005800188947 */ /* 0x017fea0003800000 */
.L_x_144:
[----:B------:R-:W-:-:S04]  /*1690*/  UIADD3 UR4, UR39, 0x800, URZ ;  /* 0x0000080027047890 */ /* 0x000fc8000fffe03f */
[----:B------:R-:W-:-:S06]  /*16a0*/  ULOP3.LUT UP0, URZ, UR4, 0x9f, URZ, 0xc0, !UPT ;  /* 0x0000009f043f7892 */ /* 0x000fcc000f80c03f */
[----:B------:R-:W-:-:S13]  /*16b0*/  PLOP3.LUT P0, PT, PT, PT, UP0, 0x80, 0x0 ;  /* 0x000000000000781c */ /* 0x000fda0003f0f008 */
[----:B------:R-:W-:Y:S05]  /*16c0*/  @!P0 BRA `(.L_x_17) ;  /* 0x0000000000408947 */ /* 0x000fea0003800000 */
[----:B0-----:R-:W-:Y:S01]  /*16d0*/  MOV R0, 0x0 ;  /* 0x0000000000007802 */ /* 0x001fe20000000f00 */
[----:B------:R-:W-:Y:S01]  /*16e0*/  ULDC.64 UR4, c[0x4][0x70] ;  /* 0x01001c0000047ab9 */ /* 0x000fe20000000a00 */
[----:B------:R-:W-:Y:S01]  /*16f0*/  ULDC.64 UR6, c[0x4][0x8] ;  /* 0x0100020000067ab9 */ /* 0x000fe20000000a00 */
[----:B------:R-:W-:Y:S01]  /*1700*/  IMAD.U32 R4, RZ, RZ, UR4 ;  /* 0x00000004ff047e24 */ /* 0x000fe2000f8e00ff */
[----:B------:R0:W1:Y:S01]  /*1710*/  LDC.64 R14, c[0x4][R0] ;  /* 0x01000000000e7b82 */ /* 0x0000620000000a00 */
[----:B------:R-:W-:Y:S01]  /*1720*/  IMAD.U32 R5, RZ, RZ, UR5 ;  /* 0x00000005ff057e24 */ /* 0x000fe2000f8e00ff */
[----:B------:R-:W-:Y:S01]  /*1730*/  ULDC.64 UR4, c[0x4][0x78] ;  /* 0x01001e0000047ab9 */ /* 0x000fe20000000a00 */
[----:B------:R-:W-:Y:S02]  /*1740*/  IMAD.U32 R10, RZ, RZ, UR6 ;  /* 0x00000006ff0a7e24 */ /* 0x000fe4000f8e00ff */
[----:B------:R-:W-:Y:S02]  /*1750*/  IMAD.U32 R6, RZ, RZ, UR4 ;  /* 0x00000004ff067e24 */ /* 0x000fe4000f8e00ff */
[----:B------:R-:W-:-:S02]  /*1760*/  IMAD.U32 R7, RZ, RZ, UR5 ;  /* 0x00000005ff077e24 */ /* 0x000fc4000f8e00ff */
[----:B------:R-:W-:Y:S02]  /*1770*/  IMAD.U32 R11, RZ, RZ, UR7 ;  /* 0x00000007ff0b7e24 */ /* 0x000fe4000f8e00ff */
[----:B------:R-:W-:Y:S02]  /*1780*/  IMAD.MOV.U32 R8, RZ, RZ, 0x70 ;  /* 0x00000070ff087424 */ /* 0x000fe400078e00ff */
[----:B------:R-:W-:Y:S02]  /*1790*/  IMAD.MOV.U32 R12, RZ, RZ, 0x1 ;  /* 0x00000001ff0c7424 */ /* 0x000fe400078e00ff */
[----:B0-----:R-:W-:-:S07]  /*17a0*/  IMAD.MOV.U32 R13, RZ, RZ, RZ ;  /* 0x000000ffff0d7224 */ /* 0x001fce00078e00ff */
[----:B------:R-:W-:-:S07]  /*17b0*/  LEPC R20, `(.L_x_17) ;  /* 0x000000001014794e */ /* 0x000fce0000000000 */
[----:B-1---5:R-:W-:Y:S05]  /*17c0*/  CALL.ABS.NOINC R14 ;  /* 0x000000000e007343 */ /* 0x022fea0003c00000 */
.L_x_17:
[----:B------:R-:W-:-:S04]  /*17d0*/  IMAD.U32 R24, RZ, RZ, UR39 ;  /* 0x00000027ff187e24 */ /* 0x000fc8000f8e00ff */
[----:B------:R-:W-:-:S05]  /*17e0*/  VIADD R24, R24, 0x1c800 ;  /* 0x0001c80018187836 */ /* 0x000fca0000000000 */
[----:B------:R-:W-:-:S13]  /*17f0*/  LOP3.LUT P0, RZ, R24, 0x3ff, RZ, 0xc0, !PT ;  /* 0x000003ff18ff7812 */ /* 0x000fda000780c0ff */
[----:B------:R-:W-:Y:S05]  /*1800*/  @!P0 BRA `(.L_x_18) ;  /* 0x00000000007c8947 */ /* 0x000fea0003800000 */
[----:B------:R-:W-:Y:S01]  /*1810*/  MOV R23, 0x0 ;  /* 0x0000000000177802 */ /* 0x000fe20000000f00 */
[----:B------:R-:W-:Y:S01]  /*1820*/  ULDC.64 UR4, c[0x4][0x70] ;  /* 0x01001c0000047ab9 */ /* 0x000fe20000000a00 */
[----:B------:R-:W-:Y:S01]  /*1830*/  ULDC.64 UR6, c[0x4][0x78] ;  /* 0x01001e0000067ab9 */ /* 0x000fe20000000a00 */
[----:B------:R-:W-:Y:S01]  /*1840*/  IMAD.U32 R4, RZ, RZ, UR4 ;  /* 0x00000004ff047e24 */ /* 0x000fe2000f8e00ff */
[----:B------:R1:W2:Y:S01]  /*1850*/  LDC.64 R14, c[0x4][R23] ;  /* 0x01000000170e7b82 */ /* 0x0002a20000000a00 */
        /* <DEDUP_REMOVED lines=8> */
[----:B-1----:R-:W-:-:S07]  /*18e0*/  IMAD.MOV.U32 R13, RZ, RZ, RZ ;  /* 0x000000ffff0d7224 */ /* 0x002fce00078e00ff */
[----:B------:R-:W-:-:S07]  /*18f0*/  LEPC R20, `(.L_x_19) ;  /* 0x000000001014794e */ /* 0x000fce0000000000 */
[----:B0-2--5:R-:W-:Y:S05]  /*1900*/  CALL.ABS.NOINC R14 ;  /* 0x000000000e007343 */ /* 0x025fea0003c00000 */
.L_x_19:
[----:B------:R0:W1:Y:S01]  /*1910*/  LDC.64 R14, c[0x4][R23] ;  /* 0x01000000170e7b82 */ /* 0x0000620000000a00 */
[----:B------:R-:W-:Y:S01]  /*1920*/  ULDC.64 UR4, c[0x4][0x70] ;  /* 0x01001c0000047ab9 */ /* 0x000fe20000000a00 */
[----:B------:R-:W-:Y:S01]  /*1930*/  ULDC.64 UR6, c[0x4][0x10] ;  /* 0x0100040000067ab9 */ /* 0x000fe20000000a00 */
[----:B------:R-:W-:Y:S02]  /*1940*/  IMAD.U32 R4, RZ, RZ, UR4 ;  /* 0x00000004ff047e24 */ /* 0x000fe4000f8e00ff */
        /* <DEDUP_REMOVED lines=10> */
[----:B-1----:R-:W-:Y:S05]  /*19f0*/  CALL.ABS.NOINC R14 ;  /* 0x000000000e007343 */ /* 0x002fea0003c00000 */
.L_x_18:
[----:B0-----:R-:W-:Y:S01]  /*1a00*/  IMAD.U32 R0, RZ, RZ, UR38 ;  /* 0x00000026ff007e24 */ /* 0x001fe2000f8e00ff */
[----:B------:R-:W-:-:S04]  /*1a10*/  UMOV UR4, 0xffffffff ;  /* 0xffffffff00047882 */ /* 0x000fc80000000000 */
[----:B------:R-:W-:Y:S01]  /*1a20*/  ISETP.NE.AND P0, PT, R0, 0x3, PT ;  /* 0x000000030000780c */ /* 0x000fe20003f05270 */
[----:B------:R-:W-:-:S12]  /*1a30*/  BRA.DIV UR4, `(.L_x_20) ;  /* 0x0000005604447947 */ /* 0x000fd8000b800000 */
.L_x_146:
[----:B------:R-:W-:Y:S05]  /*1a40*/  @!P0 BRA `(.L_x_21) ;  /* 0x0000000000048947 */ /* 0x000fea0003800000 */
[----:B------:R-:W-:Y:S01]  /*1a50*/  BPT.TRAP 0x1 ;  /* 0x000000040000795c */ /* 0x000fe20000300000 */
.L_x_21:
[----:B------:R-:W-:Y:S02]  /*1a60*/  IMAD.U32 R3, RZ, RZ, UR36 ;  /* 0x00000024ff037e24 */ /* 0x000fe4000f8e00ff */
[----:B------:R-:W-:-:S03]  /*1a70*/  IMAD.U32 R0, RZ, RZ, UR37 ;  /* 0x00000025ff007e24 */ /* 0x000fc6000f8e00ff */
[----:B------:R-:W-:Y:S02]  /*1a80*/  LEA R3, R3, UR39, 0x3 ;  /* 0x0000002703037c11 */ /* 0x000fe4000f8e18ff */
[----:B------:R-:W-:-:S04]  /*1a90*/  SHF.L.U32 R0, R0, 0x1f, RZ ;  /* 0x0000001f00007819 */ /* 0x000fc800000006ff */
[----:B------:R0:W1:Y:S01]  /*1aa0*/  SYNCS.PHASECHK.TRANS64.TRYWAIT P1, [R3+URZ], R0 ;  /* 0x00000000030075a7 */ /* 0x000062000802017f */
[----:B------:R-:W-:Y:S05]  /*1ab0*/  @!P0 BRA `(.L_x_22) ;  /* 0x0000000000048947 */ /* 0x000fea0003800000 */
[----:B------:R-:W-:Y:S01]  /*1ac0*/  BPT.TRAP 0x1 ;  /* 0x000000040000795c */ /* 0x000fe20000300000 */
.L_x_22:
[----:B-1----:R-:W-:Y:S05]  /*1ad0*/  @P1 BRA `(.L_x_23) ;  /* 0x0000000000081947 */ /* 0x002fea0003800000 */
[----:B------:R-:W1:Y:S02]  /*1ae0*/  SYNCS.PHASECHK.TRANS64.TRYWAIT P1, [R3+URZ], R0 ;  /* 0x00000000030075a7 */ /* 0x000e64000802017f */
[----:B-1----:R-:W-:Y:S05]  /*1af0*/  @!P1 BRA `(.L_x_24) ;  /* 0x0000005400309947 */ /* 0x002fea0003800000 */
.L_x_23:
[----:B------:R-:W-:-:S04]  /*1b00*/  UIADD3 UR4, UR36, 0x1, URZ ;  /* 0x0000000124047890 */ /* 0x000fc8000fffe03f */
[----:B------:R-:W-:Y:S02]  /*1b10*/  UISETP.NE.AND UP0, UPT, UR4, 0xe, UPT ;  /* 0x0000000e0400788c */ /* 0x000fe4000bf05270 */
[----:B01----:R-:W-:Y:S02]  /*1b20*/  IMAD.U32 R0, RZ, RZ, UR4 ;  /* 0x00000004ff007e24 */ /* 0x003fe4000f8e00ff */
[----:B------:R-:W-:Y:S02]  /*1b30*/  USEL UR4, URZ, 0x1, UP0 ;  /* 0x000000013f047887 */ /* 0x000fe40008000000 */
[----:B------:R-:W-:Y:S02]  /*1b40*/  PLOP3.LUT P1, PT, PT, PT, UP0, 0x80, 0x0 ;  /* 0x000000000000781c */ /* 0x000fe40003f2f008 */
[----:B------:R-:W-:Y:S02]  /*1b50*/  ULOP3.LUT UR4, UR37, UR4, URZ, 0x3c, !UPT ;  /* 0x0000000425047292 */ /* 0x000fe4000f8e3c3f */
[----:B------:R-:W-:-:S04]  /*1b60*/  SEL R0, R0, RZ, P1 ;  /* 0x000000ff00007207 */ /* 0x000fc80000800000 */
[----:B------:R-:W-:Y:S01]  /*1b70*/  IMAD.U32 R9, RZ, RZ, UR4 ;  /* 0x00000004ff097e24 */ /* 0x000fe2000f8e00ff */
[----:B------:R-:W-:Y:S06]  /*1b80*/  @!P0 BRA `(.L_x_25) ;  /* 0x0000000000048947 */ /* 0x000fec0003800000 */
[----:B------:R-:W-:Y:S01]  /*1b90*/  BPT.TRAP 0x1 ;  /* 0x000000040000795c */ /* 0x000fe20000300000 */
.L_x_25:
[----:B------:R-:W-:Y:S01]  /*1ba0*/  IMAD.U32 R4, RZ, RZ, UR36 ;  /* 0x00000024ff047e24 */ /* 0x000fe2000f8e00ff */
[----:B------:R-:W-:Y:S02]  /*1bb0*/  ISETP.NE.AND P3, PT, R68, RZ, PT ;  /* 0x000000ff4400720c */ /* 0x000fe40003f65270 */
[----:B------:R-:W-:Y:S01]  /*1bc0*/  SHF.L.U32 R8, R9, 0x1f, RZ ;  /* 0x0000001f09087819 */ /* 0x000fe200000006ff */
[----:B------:R-:W-:Y:S01]  /*1bd0*/  IMAD R3, R4, 0x800, R61 ;  /* 0x0000080004037824 */ /* 0x000fe200078e023d */
[----:B------:R-:W-:-:S04]  /*1be0*/  ISETP.NE.AND P2, PT, RZ, UR41, PT ;  /* 0x00000029ff007c0c */ /* 0x000fc8000bf45270 */
[----:B------:R-:W-:Y:S02]  /*1bf0*/  LEA R4, R3, UR39, 0x2 ;  /* 0x0000002703047c11 */ /* 0x000fe4000f8e10ff */
[----:B------:R-:W-:-:S03]  /*1c00*/  LEA R3, R0, UR39, 0x3 ;  /* 0x0000002700037c11 */ /* 0x000fc6000f8e18ff */
[C---:B------:R-:W-:Y:S01]  /*1c10*/  VIADD R6, R4.reuse, 0x800 ;  /* 0x0000080004067836 */ /* 0x040fe20000000000 */
[----:B------:R0:W1:Y:S01]  /*1c20*/  SYNCS.PHASECHK.TRANS64.TRYWAIT P1, [R3+URZ], R8 ;  /* 0x00000008030075a7 */ /* 0x000062000802017f */
[----:B------:R-:W-:Y:S01]  /*1c30*/  VIADD R5, R4, 0x890 ;  /* 0x0000089004057836 */ /* 0x000fe20000000000 */
[----:B------:R0:W2:Y:S01]  /*1c40*/  LDS R72, [R4+0x800] ;  /* 0x0008000004487984 */ /* 0x0000a20000000800 */
[----:B------:R-:W-:-:S07]  /*1c50*/  @P3 VIADD R5, R6, 0x70 ;  /* 0x0000007006053836 */ /* 0x000fce0000000000 */
[----:B------:R-:W-:Y:S05]  /*1c60*/  WARPSYNC.ALL ;  /* 0x0000000000007948 */ /* 0x000fea0003800000 */
[----:B------:R-:W-:Y:S04]  /*1c70*/  LDS R73, [R4+0xc00] ;  /* 0x000c000004497984 */ /* 0x000fe80000000800 */
[----:B------:R-:W-:Y:S04]  /*1c80*/  LDS R76, [R4+0x900] ;  /* 0x00090000044c7984 */ /* 0x000fe80000000800 */
[----:B------:R-:W-:Y:S04]  /*1c90*/  LDS R77, [R4+0xd00] ;  /* 0x000d0000044d7984 */ /* 0x000fe80000000800 */
[----:B------:R-:W-:Y:S04]  /*1ca0*/  LDS R74, [R5] ;  /* 0x00000000054a7984 */ /* 0x000fe80000000800 */
[----:B------:R-:W2:Y:S04]  /*1cb0*/  LDS R75, [R5+0x400] ;  /* 0x00040000054b7984 */ /* 0x000ea80000000800 */
[----:B------:R-:W-:Y:S04]  /*1cc0*/  LDS R78, [R5+0x100] ;  /* 0x00010000054e7984 */ /* 0x000fe80000000800 */
[----:B------:R-:W3:Y:S01]  /*1cd0*/  LDS R79, [R5+0x500] ;  /* 0x00050000054f7984 */ /* 0x000ee20000000800 */
[----:B------:R-:W-:Y:S01]  /*1ce0*/  R2UR UR4, R24 ;  /* 0x00000000180472ca */ /* 0x000fe200000e0000 */
[----:B------:R-:W-:Y:S01]  /*1cf0*/  UMOV UR7, 0x40000040 ;  /* 0x4000004000077882 */ /* 0x000fe20000000000 */
[----:B--2---:R-:W-:-:S11]  /*1d00*/  WARPGROUP.ARRIVE ;  /* 0x00000000000079c5 */ /* 0x004fd60000000000 */
[----:B------:R-:W-:-:S04]  /*1d10*/  USHF.R.U32.HI UR4, URZ, 0x4, UR4 ;  /* 0x000000043f047899 */ /* 0x000fc80008011604 */
[----:B------:R-:W-:-:S04]  /*1d20*/  ULOP3.LUT UR4, UR4, 0x3fff, URZ, 0xc0, !UPT ;  /* 0x00003fff04047892 */ /* 0x000fc8000f8ec03f */
[----:B------:R-:W-:-:S04]  /*1d30*/  ULOP3.LUT UR8, UR4, 0x10000, URZ, 0xfc, !UPT ;  /* 0x0001000004087892 */ /* 0x000fc8000f8efc3f */
[----:B------:R-:W-:-:S07]  /*1d40*/  ULEA UR4, UR36, UR8, 0x9 ;  /* 0x0000000824047291 */ /* 0x000fce000f8e483f */
[----:B------:R-:W-:Y:S02]  /*1d50*/  UMOV UR6, UR4 ;  /* 0x0000000400067c82 */ /* 0x000fe40008000000 */
[----:B------:R-:W-:Y:S01]  /*1d60*/  HGMMA.64x64x8.F32.TF32 R24, R72, gdesc[UR4], RZ, !UPT, gsb0 ;  /* 0x04e0000448187df0 */ /* 0x000fe2000c0028ff */
[----:B------:R-:W-:Y:S01]  /*1d70*/  UIADD3 UR6, UR4, 0x2, URZ ;  /* 0x0000000204067890 */ /* 0x000fe2000fffe03f */
[----:B------:R-:W-:Y:S01]  /*1d80*/  UMOV UR7, 0x40000040 ;  /* 0x4000004000077882 */ /* 0x000fe20000000000 */
[----:B------:R-:W-:Y:S02]  /*1d90*/  WARPGROUP.DEPBAR.LE gsb0, 0x0 ;  /* 0x00008000000079c5 */ /* 0x000fe40000010000 */
[----:B---3--:R-:W-:-:S06]  /*1da0*/  WARPGROUP.ARRIVE ;  /* 0x00000000000079c5 */ /* 0x008fcc0000000000 */
[----:B------:R-:W-:Y:S01]  /*1db0*/  HGMMA.64x64x8.F32.TF32 R24, R76, gdesc[UR4], R24, gsb0 ;  /* 0x04e000044c187df0 */ /* 0x000fe20008002818 */
[----:B------:R-:W-:Y:S01]  /*1dc0*/  UIADD3 UR6, UR4, 0x4, URZ ;  /* 0x0000000404067890 */ /* 0x000fe2000fffe03f */
[----:B------:R-:W-:Y:S01]  /*1dd0*/  UMOV UR7, 0x40000040 ;  /* 0x4000004000077882 */ /* 0x000fe20000000000 */
[----:B------:R-:W-:Y:S02]  /*1de0*/  WARPGROUP.DEPBAR.LE gsb0, 0x0 ;  /* 0x00008000000079c5 */ /* 0x000fe40000010000 */
[----:B------:R-:W-:Y:S04]  /*1df0*/  LDS R72, [R4+0xa00] ;  /* 0x000a000004487984 */ /* 0x000fe80000000800 */
[----:B------:R-:W-:Y:S04]  /*1e00*/  LDS R73, [R4+0xe00] ;  /* 0x000e000004497984 */ /* 0x000fe80000000800 */
[----:B------:R-:W-:Y:S04]  /*1e10*/  LDS R74, [R5+0x200] ;  /* 0x00020000054a7984 */ /* 0x000fe80000000800 */
[----:B------:R-:W2:Y:S02]  /*1e20*/  LDS R75, [R5+0x600] ;  /* 0x00060000054b7984 */ /* 0x000ea40000000800 */
[----:B--2---:R-:W-:-:S06]  /*1e30*/  WARPGROUP.ARRIVE ;  /* 0x00000000000079c5 */ /* 0x004fcc0000000000 */
        /* <DEDUP_REMOVED lines=9> */
[----:B------:R-:W-:Y:S03]  /*1ed0*/  HGMMA.64x64x8.F32.TF32 R24, R76, gdesc[UR4], R24, gsb0 ;  /* 0x04e000044c187df0 */ /* 0x000fe60008002818 */
[----:B------:R-:W-:Y:S02]  /*1ee0*/  WARPGROUP.DEPBAR.LE gsb0, 0x0 ;  /* 0x00008000000079c5 */ /* 0x000fe40000010000 */
[----:B------:R-:W-:Y:S05]  /*1ef0*/  @!P2 BRA `(.L_x_26) ;  /* 0x000000080090a947 */ /* 0x000fea0003800000 */
[----:B------:R-:W-:Y:S05]  /*1f00*/  @!P0 BRA `(.L_x_27) ;  /* 0x0000000000048947 */ /* 0x000fea0003800000 */
[----:B------:R-:W-:Y:S01]  /*1f10*/  BPT.TRAP 0x1 ;  /* 0x000000040000795c */ /* 0x000fe20000300000 */
.L_x_27:
[----:B------:R-:W-:-:S04]  /*1f20*/  IMAD.SHL.U32 R6, R0, 0x800, RZ ;  /* 0x0000080000067824 */ /* 0x000fc800078e00ff */
[----:B0-----:R-:W-:-:S05]  /*1f30*/  IMAD.IADD R4, R61, 0x1, R6 ;  /* 0x000000013d047824 */ /* 0x001fca00078e0206 */
[----:B------:R-:W-:-:S05]  /*1f40*/  LEA R4, R4, UR39, 0x2 ;  /* 0x0000002704047c11 */ /* 0x000fca000f8e10ff */
[C---:B------:R-:W-:Y:S02]  /*1f50*/  VIADD R7, R4.reuse, 0x800 ;  /* 0x0000080004077836 */ /* 0x040fe40000000000 */
[----:B------:R-:W-:Y:S02]  /*1f60*/  VIADD R5, R4, 0x890 ;  /* 0x0000089004057836 */ /* 0x000fe40000000000 */
[----:B------:R-:W-:Y:S01]  /*1f70*/  @P3 VIADD R5, R7, 0x70 ;  /* 0x0000007007053836 */ /* 0x000fe20000000000 */
[----:B-1----:R-:W-:Y:S06]  /*1f80*/  @P1 BRA `(.L_x_28) ;  /* 0x0000000000081947 */ /* 0x002fec0003800000 */
[----:B------:R-:W0:Y:S02]  /*1f90*/  SYNCS.PHASECHK.TRANS64.TRYWAIT P1, [R3+URZ], R8 ;  /* 0x00000008030075a7 */ /* 0x000e24000802017f */
[----:B0-----:R-:W-:Y:S05]  /*1fa0*/  @!P1 BRA `(.L_x_29) ;  /* 0x0000005000189947 */ /* 0x001fea0003800000 */
.L_x_28:
[----:B0-----:R-:W0:Y:S01]  /*1fb0*/  LDC R3, c[0x0][0x28c] ;  /* 0x0000a300ff037b82 */ /* 0x001e220000000800 */
[----:B------:R1:W2:Y:S01]  /*1fc0*/  LDS R72, [R4+0x800] ;  /* 0x0008000004487984 */ /* 0x0002a20000000800 */
[----:B------:R-:W-:-:S03]  /*1fd0*/  UMOV UR4, UR36 ;  /* 0x0000002400047c82 */ /* 0x000fc60008000000 */
[----:B------:R1:W3:Y:S04]  /*1fe0*/  LDS R73, [R4+0xc00] ;  /* 0x000c000004497984 */ /* 0x0002e80000000800 */
[----:B------:R1:W4:Y:S04]  /*1ff0*/  LDS R74, [R5] ;  /* 0x00000000054a7984 */ /* 0x0003280000000800 */
[----:B------:R1:W1:Y:S01]  /*2000*/  LDS R75, [R5+0x400] ;  /* 0x00040000054b7984 */ /* 0x0002620000000800 */
[----:B0-----:R-:W-:-:S13]  /*2010*/  ISETP.GE.AND P1, PT, R3, 0x41, PT ;  /* 0x000000410300780c */ /* 0x001fda0003f26270 */
[----:B-1234-:R-:W-:Y:S05]  /*2020*/  @!P1 BRA `(.L_x_30) ;  /* 0x0000000400649947 */ /* 0x01efea0003800000 */
[----:B------:R-:W-:Y:S01]  /*2030*/  R2UR UR10, R0 ;  /* 0x00000000000a72ca */ /* 0x000fe200000e0000 */
[----:B------:R-:W-:Y:S01]  /*2040*/  IMAD.U32 R3, RZ, RZ, UR41 ;  /* 0x00000029ff037e24 */ /* 0x000fe2000f8e00ff */
[----:B------:R-:W-:-:S13]  /*2050*/  UMOV UR4, UR36 ;  /* 0x0000002400047c82 */ /* 0x000fda0008000000 */
.L_x_38:
[----:B------:R-:W-:-:S04]  /*2060*/  UIADD3 UR5, UR10, 0x1, URZ ;  /* 0x000000010a057890 */ /* 0x000fc8000fffe03f */
[----:B------:R-:W-:-:S04]  /*2070*/  UISETP.NE.AND UP0, UPT, UR5, 0xe, UPT ;  /* 0x0000000e0500788c */ /* 0x000fc8000bf05270 */
[----:B------:R-:W-:Y:S02]  /*2080*/  USEL UR6, URZ, 0x1, UP0 ;  /* 0x000000013f067887 */ /* 0x000fe40008000000 */
[----:B------:R-:W-:-:S04]  /*2090*/  USEL UR5, UR5, URZ, UP0 ;  /* 0x0000003f05057287 */ /* 0x000fc80008000000 */
[----:B------:R-:W-:Y:S02]  /*20a0*/  LOP3.LUT R9, R9, UR6, RZ, 0x3c, !PT ;  /* 0x0000000609097c12 */ /* 0x000fe4000f8e3cff */
[----:B------:R-:W-:Y:S01]  /*20b0*/  IMAD.U32 R0, RZ, RZ, UR5 ;  /* 0x00000005ff007e24 */ /* 0x000fe2000f8e00ff */
[----:B0-----:R-:W-:Y:S06]  /*20c0*/  @!P0 BRA `(.L_x_31) ;  /* 0x0000000000048947 */ /* 0x001fec0003800000 */
[----:B------:R-:W-:Y:S01]  /*20d0*/  BPT.TRAP 0x1 ;  /* 0x000000040000795c */ /* 0x000fe20000300000 */
.L_x_31:
[----:B------:R-:W-:Y:S01]  /*20e0*/  LEA R7, R0, UR39, 0x3 ;  /* 0x0000002700077c11 */ /* 0x000fe2000f8e18ff */
[----:B------:R-:W-:Y:S01]  /*20f0*/  ULEA UR9, UR10, UR8, 0x9 ;  /* 0x000000080a097291 */ /* 0x000fe2000f8e483f */
[----:B------:R-:W-:Y:S01]  /*2100*/  SHF.L.U32 R8, R9, 0x1f, RZ ;  /* 0x0000001f09087819 */ /* 0x000fe200000006ff */
[----:B------:R-:W-:Y:S01]  /*2110*/  UMOV UR7, 0x40000040 ;  /* 0x4000004000077882 */ /* 0x000fe20000000000 */
[----:B------:R-:W-:Y:S01]  /*2120*/  IMAD.U32 R4, RZ, RZ, UR10 ;  /* 0x0000000aff047e24 */ /* 0x000fe2000f8e00ff */
[----:B------:R-:W-:Y:S01]  /*2130*/  ISETP.NE.AND P3, PT, R68, RZ, PT ;  /* 0x000000ff4400720c */ /* 0x000fe20003f65270 */
[----:B------:R0:W1:Y:S01]  /*2140*/  SYNCS.PHASECHK.TRANS64.TRYWAIT P1, [R7+URZ], R8 ;  /* 0x00000008070075a7 */ /* 0x000062000802017f */
[----:B------:R-:W-:Y:S01]  /*2150*/  WARPGROUP.ARRIVE ;  /* 0x00000000000079c5 */ /* 0x000fe20000000000 */
[----:B------:R-:W-:Y:S01]  /*2160*/  UMOV UR6, UR9 ;  /* 0x0000000900067c82 */ /* 0x000fe20008000000 */
[----:B------:R-:W-:-:S04]  /*2170*/  IMAD R4, R4, 0x800, R61 ;  /* 0x0000080004047824 */ /* 0x000fc800078e023d */
[----:B------:R-:W-:Y:S01]  /*2180*/  HGMMA.64x64x8.F32.TF32 R24, R72, gdesc[UR4], R24, gsb0 ;  /* 0x04e0000448187df0 */ /* 0x000fe20008002818 */
[----:B------:R-:W-:Y:S01]  /*2190*/  LEA R6, R4, UR39, 0x2 ;  /* 0x0000002704067c11 */ /* 0x000fe2000f8e10ff */
[----:B------:R-:W-:Y:S01]  /*21a0*/  UIADD3 UR6, UR9, 0x2, URZ ;  /* 0x0000000209067890 */ /* 0x000fe2000fffe03f */
[----:B------:R-:W-:-:S03]  /*21b0*/  UMOV UR7, 0x40000040 ;  /* 0x4000004000077882 */ /* 0x000fc60000000000 */
[C---:B------:R-:W-:Y:S02]  /*21c0*/  VIADD R4, R6.reuse, 0x900 ;  /* 0x0000090006047836 */ /* 0x040fe40000000000 */
[----:B------:R-:W-:Y:S02]  /*21d0*/  VIADD R5, R6, 0x990 ;  /* 0x0000099006057836 */ /* 0x000fe40000000000 */
[----:B------:R-:W-:Y:S01]  /*21e0*/  @P3 VIADD R5, R4, 0x70 ;  /* 0x0000007004053836 */ /* 0x000fe20000000000 */
[----:B------:R-:W-:Y:S02]  /*21f0*/  WARPGROUP.DEPBAR.LE gsb0, 0x0 ;  /* 0x00008000000079c5 */ /* 0x000fe40000010000 */
[----:B------:R-:W-:Y:S04]  /*2200*/  LDS R76, [R6+0x900] ;  /* 0x00090000064c7984 */ /* 0x000fe80000000800 */
[----:B------:R-:W-:Y:S04]  /*2210*/  LDS R77, [R6+0xd00] ;  /* 0x000d0000064d7984 */ /* 0x000fe80000000800 */
[----:B------:R-:W-:Y:S04]  /*2220*/  LDS R78, [R5] ;  /* 0x00000000054e7984 */ /* 0x000fe80000000800 */
[----:B------:R-:W2:Y:S02]  /*2230*/  LDS R79, [R5+0x400] ;  /* 0x00040000054f7984 */ /* 0x000ea40000000800 */
[----:B--2---:R-:W-:-:S06]  /*2240*/  WARPGROUP.ARRIVE ;  /* 0x00000000000079c5 */ /* 0x004fcc0000000000 */
[----:B------:R-:W-:Y:S03]  /*2250*/  HGMMA.64x64x8.F32.TF32 R24, R76, gdesc[UR4], R24, gsb0 ;  /* 0x04e000044c187df0 */ /* 0x000fe60008002818 */
[----:B------:R-:W-:Y:S02]  /*2260*/  WARPGROUP.DEPBAR.LE gsb0, 0x0 ;  /* 0x00008000000079c5 */ /* 0x000fe40000010000 */
[----:B------:R0:W2:Y:S04]  /*2270*/  LDS R72, [R6+0xa00] ;  /* 0x000a000006487984 */ /* 0x0000a80000000800 */
[----:B------:R0:W3:Y:S04]  /*2280*/  LDS R73, [R6+0xe00] ;  /* 0x000e000006497984 */ /* 0x0000e80000000800 */
[----:B------:R0:W4:Y:S04]  /*2290*/  LDS R74, [R5+0x100] ;  /* 0x00010000054a7984 */ /* 0x0001280000000800 */
[----:B------:R0:W0:Y:S01]  /*22a0*/  LDS R75, [R5+0x500] ;  /* 0x00050000054b7984 */ /* 0x0000220000000800 */
[----:B-1----:R-:W-:Y:S05]  /*22b0*/  @!P0 BRA `(.L_x_32) ;  /* 0x0000000000048947 */ /* 0x002fea0003800000 */
[----:B------:R-:W-:Y:S01]  /*22c0*/  BPT.TRAP 0x1 ;  /* 0x000000040000795c */ /* 0x000fe20000300000 */
.L_x_32:
[----:B------:R-:W-:Y:S02]  /*22d0*/  UISETP.GT.U32.AND UP0, UPT, UR49, 0x1, UPT ;  /* 0x000000013100788c */ /* 0x000fe4000bf04070 */
[----:B------:R-:W-:-:S04]  /*22e0*/  ULEA UR5, UR4, UR39, 0x3 ;  /* 0x0000002704057291 */ /* 0x000fc8000f8e183f */
[----:B------:R-:W-:Y:S01]  /*22f0*/  UIADD3 UR5, UR5, 0x70, URZ ;  /* 0x0000007005057890 */ /* 0x000fe2000fffe03f */
[----:B------:R-:W-:-:S03]  /*2300*/  PLOP3.LUT P2, PT, PT, PT, UP0, 0x80, 0x0 ;  /* 0x000000000000781c */ /* 0x000fc60003f4f008 */
[----:B------:R-:W-:-:S09]  /*2310*/  UPRMT UR5, URZ, 0x654, UR5 ;  /* 0x000006543f057896 */ /* 0x000fd20008000005 */
[----:B------:R-:W-:Y:S01]  /*2320*/  SYNCS.ARRIVE.TRANS64.RED.A1T0 RZ, [UR5], RZ ;  /* 0x000000ffffff79a7 */ /* 0x000fe20008100405 */
[----:B------:R-:W-:Y:S05]  /*2330*/  @P2 BRA `(.L_x_33) ;  /* 0x0000000000042947 */ /* 0x000fea0003800000 */
[----:B------:R-:W-:Y:S01]  /*2340*/  BPT.TRAP 0x1 ;  /* 0x000000040000795c */ /* 0x000fe20000300000 */
.L_x_33:
[----:B------:R-:W-:Y:S01]  /*2350*/  UIADD3 UR6, UR9, 0x4, URZ ;  /* 0x0000000409067890 */ /* 0x000fe2000fffe03f */
[----:B0-234-:R-:W-:Y:S01]  /*2360*/  WARPGROUP.ARRIVE ;  /* 0x00000000000079c5 */ /* 0x01dfe20000000000 */
[----:B------:R-:W-:Y:S01]  /*2370*/  UMOV UR7, 0x40000040 ;  /* 0x4000004000077882 */ /* 0x000fe20000000000 */
[----:B------:R-:W-:-:S04]  /*2380*/  UIADD3 UR4, UR4, 0x1, URZ ;  /* 0x0000000104047890 */ /* 0x000fc8000fffe03f */
[----:B------:R-:W-:-:S05]  /*2390*/  UISETP.NE.AND UP0, UPT, UR4, 0xe, UPT ;  /* 0x0000000e0400788c */ /* 0x000fca000bf05270 */
[----:B------:R-:W-:Y:S01]  /*23a0*/  HGMMA.64x64x8.F32.TF32 R24, R72, gdesc[UR4], R24, gsb0 ;  /* 0x04e0000448187df0 */ /* 0x000fe20008002818 */
[----:B------:R-:W-:Y:S02]  /*23b0*/  USEL UR4, UR4, URZ, UP0 ;  /* 0x0000003f04047287 */ /* 0x000fe40008000000 */
[----:B------:R-:W-:Y:S02]  /*23c0*/  WARPGROUP.DEPBAR.LE gsb0, 0x0 ;  /* 0x00008000000079c5 */ /* 0x000fe40000010000 */
[----:B------:R0:W1:Y:S04]  /*23d0*/  LDS R76, [R6+0xb00] ;  /* 0x000b0000064c7984 */ /* 0x0000680000000800 */
[----:B------:R0:W2:Y:S04]  /*23e0*/  LDS R77, [R6+0xf00] ;  /* 0x000f0000064d7984 */ /* 0x0000a80000000800 */
[----:B------:R0:W3:Y:S04]  /*23f0*/  LDS R78, [R5+0x200] ;  /* 0x00020000054e7984 */ /* 0x0000e80000000800 */
[----:B------:R0:W4:Y:S01]  /*2400*/  LDS R79, [R5+0x600] ;  /* 0x00060000054f7984 */ /* 0x0001220000000800 */
[----:B------:R-:W-:Y:S05]  /*2410*/  @!P0 BRA `(.L_x_34) ;  /* 0x0000000000048947 */ /* 0x000fea0003800000 */
[----:B------:R-:W-:Y:S01]  /*2420*/  BPT.TRAP 0x1 ;  /* 0x000000040000795c */ /* 0x000fe20000300000 */
.L_x_34:
[----:B0-----:R-:W-:Y:S01]  /*2430*/  IMAD.SHL.U32 R6, R0, 0x800, RZ ;  /* 0x0000080000067824 */ /* 0x001fe200078e00ff */
[----:B------:R-:W-:Y:S03]  /*2440*/  BSSY B0, `(.L_x_35) ;  /* 0x0000009000007945 */ /* 0x000fe60003800000 */
[----:B------:R-:W-:-:S05]  /*2450*/  IMAD.IADD R4, R61, 0x1, R6 ;  /* 0x000000013d047824 */ /* 0x000fca00078e0206 */
[----:B------:R-:W-:-:S05]  /*2460*/  LEA R5, R4, UR39, 0x2 ;  /* 0x0000002704057c11 */ /* 0x000fca000f8e10ff */
[C---:B------:R-:W-:Y:S02]  /*2470*/  VIADD R10, R5.reuse, 0x800 ;  /* 0x00000800050a7836 */ /* 0x040fe40000000000 */
[----:B------:R-:W-:Y:S02]  /*2480*/  VIADD R4, R5, 0x890 ;  /* 0x0000089005047836 */ /* 0x000fe40000000000 */
[----:B------:R-:W-:Y:S01]  /*2490*/  @P3 VIADD R4, R10, 0x70 ;  /* 0x000000700a043836 */ /* 0x000fe20000000000 */
[----:B------:R-:W-:Y:S06]  /*24a0*/  @P1 BRA `(.L_x_36) ;  /* 0x0000000000081947 */ /* 0x000fec0003800000 */
[----:B------:R-:W0:Y:S02]  /*24b0*/  SYNCS.PHASECHK.TRANS64.TRYWAIT P1, [R7+URZ], R8 ;  /* 0x00000008070075a7 */ /* 0x000e24000802017f */
[----:B0-----:R-:W-:Y:S05]  /*24c0*/  @!P1 BRA `(.L_x_37) ;  /* 0x0000004800e49947 */ /* 0x001fea0003800000 */
.L_x_36:
[----:B------:R-:W-:Y:S05]  /*24d0*/  BSYNC B0 ;  /* 0x0000000000007941 */ /* 0x000fea0003800000 */
.L_x_35:
[----:B------:R0:W0:Y:S01]  /*24e0*/  LDS R72, [R5+0x800] ;  /* 0x0008000005487984 */ /* 0x0000220000000800 */
[----:B------:R-:W-:Y:S05]  /*24f0*/  WARPSYNC.ALL ;  /* 0x0000000000007948 */ /* 0x000fea0003800000 */
[----:B------:R0:W0:Y:S04]  /*2500*/  LDS R73, [R5+0xc00] ;  /* 0x000c000005497984 */ /* 0x0000280000000800 */
[----:B------:R0:W0:Y:S04]  /*2510*/  LDS R74, [R4] ;  /* 0x00000000044a7984 */ /* 0x0000280000000800 */
[----:B------:R0:W0:Y:S01]  /*2520*/  LDS R75, [R4+0x400] ;  /* 0x00040000044b7984 */ /* 0x0000220000000800 */
[----:B------:R-:W-:Y:S01]  /*2530*/  UIADD3 UR6, UR9, 0x6, URZ ;  /* 0x0000000609067890 */ /* 0x000fe2000fffe03f */
[----:B-1234-:R-:W-:Y:S01]  /*2540*/  WARPGROUP.ARRIVE ;  /* 0x00000000000079c5 */ /* 0x01efe20000000000 */
[----:B------:R-:W-:Y:S01]  /*2550*/  UMOV UR7, 0x40000040 ;  /* 0x4000004000077882 */ /* 0x000fe20000000000 */
[C---:B------:R-:W-:Y:S01]  /*2560*/  ISETP.GT.AND P1, PT, R3.reuse, 0x2, PT ;  /* 0x000000020300780c */ /* 0x040fe20003f24270 */
[----:B------:R-:W-:Y:S01]  /*2570*/  VIADD R3, R3, 0xffffffff ;  /* 0xffffffff03037836 */ /* 0x000fe20000000000 */
[----:B------:R-:W-:-:S04]  /*2580*/  R2UR UR10, R0 ;  /* 0x00000000000a72ca */ /* 0x000fc800000e0000 */
[----:B------:R-:W-:Y:S03]  /*2590*/  HGMMA.64x64x8.F32.TF32 R24, R76, gdesc[UR4], R24, gsb0 ;  /* 0x04e000044c187df0 */ /* 0x000fe60008002818 */
[----:B------:R-:W-:-:S04]  /*25a0*/  WARPGROUP.DEPBAR.LE gsb0, 0x0 ;  /* 0x00008000000079c5 */ /* 0x000fc80000010000 */
[----:B------:R-:W-:Y:S05]  /*25b0*/  @P1 BRA `(.L_x_38) ;  /* 0xfffffff800a81947 */ /* 0x000fea000383ffff */
.L_x_30:
[----:B0-----:R-:W-:Y:S01]  /*25c0*/  IMAD.MOV.U32 R5, RZ, RZ, 0x40000040 ;  /* 0x40000040ff057424 */ /* 0x001fe200078e00ff */
[----:B------:R-:W-:Y:S01]  /*25d0*/  LEA R4, R0, UR8, 0x9 ;  /* 0x0000000800047c11 */ /* 0x000fe2000f8e48ff */
[----:B------:R-:W-:Y:S01]  /*25e0*/  WARPGROUP.ARRIVE ;  /* 0x00000000000079c5 */ /* 0x000fe20000000000 */
[----:B------:R-:W-:Y:S01]  /*25f0*/  IMAD.IADD R6, R61, 0x1, R6 ;  /* 0x000000013d067824 */ /* 0x000fe200078e0206 */
[----:B------:R-:W-:Y:S01]  /*2600*/  ISETP.NE.AND P1, PT, R68, RZ, PT ;  /* 0x000000ff4400720c */ /* 0x000fe20003f25270 */
[----:B------:R-:W-:Y:S01]  /*2610*/  IMAD.MOV.U32 R7, RZ, RZ, 0x40000040 ;  /* 0x40000040ff077424 */ /* 0x000fe200078e00ff */
[----:B------:R-:W-:Y:S02]  /*2620*/  R2UR UR6, R4 ;  /* 0x00000000040672ca */ /* 0x000fe400000e0000 */
[----:B------:R-:W-:Y:S02]  /*2630*/  R2UR UR7, R5 ;  /* 0x00000000050772ca */ /* 0x000fe400000e0000 */
[----:B------:R-:W-:-:S05]  /*2640*/  LEA R3, R6, UR39, 0x2 ;  /* 0x0000002706037c11 */ /* 0x000fca000f8e10ff */
[C---:B------:R-:W-:Y:S02]  /*2650*/  VIADD R6, R3.reuse, 0x900 ;  /* 0x0000090003067836 */ /* 0x040fe40000000000 */
[----:B------:R-:W-:Y:S02]  /*2660*/  VIADD R0, R3, 0x990 ;  /* 0x0000099003007836 */ /* 0x000fe40000000000 */
[----:B------:R-:W-:Y:S02]  /*2670*/  @P1 VIADD R0, R6, 0x70 ;  /* 0x0000007006001836 */ /* 0x000fe40000000000 */
[----:B------:R-:W-:Y:S01]  /*2680*/  HGMMA.64x64x8.F32.TF32 R24, R72, gdesc[UR4], R24, gsb0 ;  /* 0x04e0000448187df0 */ /* 0x000fe20008002818 */
[----:B------:R-:W-:Y:S01]  /*2690*/  VIADD R6, R4, 0x2 ;  /* 0x0000000204067836 */ /* 0x000fe20000000000 */
[----:B------:R-:W-:-:S04]  /*26a0*/  R2UR UR7, R7 ;  /* 0x00000000070772ca */ /* 0x000fc800000e0000 */
[----:B------:R-:W-:Y:S01]  /*26b0*/  R2UR UR6, R6 ;  /* 0x00000000060672ca */ /* 0x000fe200000e0000 */
[----:B------:R-:W-:Y:S02]  /*26c0*/  WARPGROUP.DEPBAR.LE gsb0, 0x0 ;  /* 0x00008000000079c5 */ /* 0x000fe40000010000 */
[----:B------:R-:W-:Y:S04]  /*26d0*/  LDS R72, [R3+0x900] ;  /* 0x0009000003487984 */ /* 0x000fe80000000800 */
[----:B------:R-:W-:Y:S04]  /*26e0*/  LDS R73, [R3+0xd00] ;  /* 0x000d000003497984 */ /* 0x000fe80000000800 */
[----:B------:R-:W-:Y:S04]  /*26f0*/  LDS R74, [R0] ;  /* 0x00000000004a7984 */ /* 0x000fe80000000800 */
[----:B------:R-:W0:Y:S02]  /*2700*/  LDS R75, [R0+0x400] ;  /* 0x00040000004b7984 */ /* 0x000e240000000800 */
[----:B0-----:R-:W-:-:S06]  /*2710*/  WARPGROUP.ARRIVE ;  /* 0x00000000000079c5 */ /* 0x001fcc0000000000 */
[----:B------:R-:W-:Y:S03]  /*2720*/  HGMMA.64x64x8.F32.TF32 R24, R72, gdesc[UR4], R24, gsb0 ;  /* 0x04e0000448187df0 */ /* 0x000fe60008002818 */
[----:B------:R-:W-:Y:S02]  /*2730*/  WARPGROUP.DEPBAR.LE gsb0, 0x0 ;  /* 0x00008000000079c5 */ /* 0x000fe40000010000 */
[----:B------:R0:W1:Y:S04]  /*2740*/  LDS R72, [R3+0xa00] ;  /* 0x000a000003487984 */ /* 0x0000680000000800 */
[----:B------:R0:W2:Y:S04]  /*2750*/  LDS R73, [R3+0xe00] ;  /* 0x000e000003497984 */ /* 0x0000a80000000800 */
[----:B------:R0:W3:Y:S04]  /*2760*/  LDS R74, [R0+0x100] ;  /* 0x00010000004a7984 */ /* 0x0000e80000000800 */
[----:B------:R0:W4:Y:S01]  /*2770*/  LDS R75, [R0+0x500] ;  /* 0x00050000004b7984 */ /* 0x0001220000000800 */
[----:B------:R-:W-:Y:S05]  /*2780*/  @!P0 BRA `(.L_x_39) ;  /* 0x0000000000048947 */ /* 0x000fea0003800000 */
[----:B------:R-:W-:Y:S01]  /*2790*/  BPT.TRAP 0x1 ;  /* 0x000000040000795c */ /* 0x000fe20000300000 */
.L_x_39:
        /* <DEDUP_REMOVED lines=8> */
.L_x_40:
[C---:B------:R-:W-:Y:S01]  /*2820*/  VIADD R6, R4.reuse, 0x4 ;  /* 0x0000000404067836 */ /* 0x040fe20000000000 */
[----:B-1234-:R-:W-:Y:S01]  /*2830*/  WARPGROUP.ARRIVE ;  /* 0x00000000000079c5 */ /* 0x01efe20000000000 */
[----:B------:R-:W-:Y:S02]  /*2840*/  IMAD.MOV.U32 R7, RZ, RZ, 0x40000040 ;  /* 0x40000040ff077424 */ /* 0x000fe400078e00ff */
[----:B------:R-:W-:Y:S01]  /*2850*/  VIADD R4, R4, 0x6 ;  /* 0x0000000604047836 */ /* 0x000fe20000000000 */
[----:B------:R-:W-:Y:S01]  /*2860*/  R2UR UR6, R6 ;  /* 0x00000000060672ca */ /* 0x000fe200000e0000 */
[----:B------:R-:W-:Y:S01]  /*2870*/  IMAD.MOV.U32 R5, RZ, RZ, 0x40000040 ;  /* 0x40000040ff057424 */ /* 0x000fe200078e00ff */
[----:B------:R-:W-:-:S13]  /*2880*/  R2UR UR7, R7 ;  /* 0x00000000070772ca */ /* 0x000fda00000e0000 */
[----:B------:R-:W-:Y:S01]  /*2890*/  HGMMA.64x64x8.F32.TF32 R24, R72, gdesc[UR4], R24, gsb0 ;  /* 0x04e0000448187df0 */ /* 0x000fe20008002818 */
[----:B------:R-:W-:Y:S02]  /*28a0*/  R2UR UR6, R4 ;  /* 0x00000000040672ca */ /* 0x000fe400000e0000 */
[----:B------:R-:W-:Y:S01]  /*28b0*/  R2UR UR7, R5 ;  /* 0x00000000050772ca */ /* 0x000fe200000e0000 */
[----:B------:R-:W-:Y:S02]  /*28c0*/  WARPGROUP.DEPBAR.LE gsb0, 0x0 ;  /* 0x00008000000079c5 */ /* 0x000fe40000010000 */
[----:B------:R-:W-:Y:S04]  /*28d0*/  LDS R76, [R3+0xb00] ;  /* 0x000b0000034c7984 */ /* 0x000fe80000000800 */
[----:B------:R-:W-:Y:S04]  /*28e0*/  LDS R77, [R3+0xf00] ;  /* 0x000f0000034d7984 */ /* 0x000fe80000000800 */
[----:B------:R-:W-:Y:S04]  /*28f0*/  LDS R78, [R0+0x200] ;  /* 0x00020000004e7984 */ /* 0x000fe80000000800 */
[----:B------:R-:W1:Y:S02]  /*2900*/  LDS R79, [R0+0x600] ;  /* 0x00060000004f7984 */ /* 0x000e640000000800 */
[----:B-1----:R-:W-:-:S06]  /*2910*/  WARPGROUP.ARRIVE ;  /* 0x00000000000079c5 */ /* 0x002fcc0000000000 */
[----:B------:R-:W-:Y:S03]  /*2920*/  HGMMA.64x64x8.F32.TF32 R24, R76, gdesc[UR4], R24, gsb0 ;  /* 0x04e000044c187df0 */ /* 0x000fe60008002818 */
[----:B------:R-:W-:Y:S02]  /*2930*/  WARPGROUP.DEPBAR.LE gsb0, 0x0 ;  /* 0x00008000000079c5 */ /* 0x000fe40000010000 */
.L_x_26:
[----:B------:R2:W-:Y:S01]  /*2940*/  SYNCS.ARRIVE.TRANS64.A1T0 RZ, [R62+UR42], RZ ;  /* 0x000000ff3eff79a7 */ /* 0x0005e2000810002a */
[----:B------:R-:W-:Y:S05]  /*2950*/  @!P0 BRA `(.L_x_41) ;  /* 0x0000000000048947 */ /* 0x000fea0003800000 */
[----:B------:R-:W-:Y:S01]  /*2960*/  BPT.TRAP 0x1 ;  /* 0x000000040000795c */ /* 0x000fe20000300000 */
.L_x_41:
[----:B------:R-:W-:Y:S02]  /*2970*/  UIADD3 UR6, UR41, UR36, URZ ;  /* 0x0000002429067290 */ /* 0x000fe4000fffe03f */
[----:B------:R-:W-:Y:S02]  /*2980*/  UISETP.GT.U32.AND UP0, UPT, UR49, 0x1, UPT ;  /* 0x000000013100788c */ /* 0x000fe4000bf04070 */
[----:B------:R-:W-:-:S04]  /*2990*/  USHF.R.U32.HI UR4, URZ, 0x1, UR6 ;  /* 0x000000013f047899 */ /* 0x000fc80008011606 */
[----:B------:R-:W-:Y:S01]  /*29a0*/  UIMAD.WIDE.U32 UR4, UR4, -0x6db6db6d, URZ ;  /* 0x92492493040478a5 */ /* 0x000fe2000f8e003f */
[----:B------:R-:W-:-:S03]  /*29b0*/  PLOP3.LUT P0, PT, PT, PT, UP0, 0x80, 0x0 ;  /* 0x000000000000781c */ /* 0x000fc60003f0f008 */
[----:B------:R-:W-:-:S04]  /*29c0*/  USHF.R.U32.HI UR4, URZ, 0x2, UR5 ;  /* 0x000000023f047899 */ /* 0x000fc80008011605 */
[----:B------:R-:W-:-:S04]  /*29d0*/  UIMAD UR6, UR4, -0xe, UR6 ;  /* 0xfffffff2040678a4 */ /* 0x000fc8000f8e0206 */
[----:B------:R-:W-:-:S04]  /*29e0*/  ULEA UR6, UR6, UR39, 0x3 ;  /* 0x0000002706067291 */ /* 0x000fc8000f8e183f */
[----:B------:R-:W-:-:S04]  /*29f0*/  UIADD3 UR6, UR6, 0x70, URZ ;  /* 0x0000007006067890 */ /* 0x000fc8000fffe03f */
[----:B------:R-:W-:-:S09]  /*2a00*/  UPRMT UR6, URZ, 0x654, UR6 ;  /* 0x000006543f067896 */ /* 0x000fd20008000006 */
[----:B------:R-:W-:Y:S01]  /*2a10*/  SYNCS.ARRIVE.TRANS64.RED.A1T0 RZ, [UR6], RZ ;  /* 0x000000ffffff79a7 */ /* 0x000fe20008100406 */
[----:B------:R-:W-:Y:S05]  /*2a20*/  @P0 BRA `(.L_x_42) ;  /* 0x0000000000040947 */ /* 0x000fea0003800000 */
[----:B------:R-:W-:Y:S01]  /*2a30*/  BPT.TRAP 0x1 ;  /* 0x000000040000795c */ /* 0x000fe20000300000 */
.L_x_42:
[----:B0-----:R-:W-:Y:S01]  /*2a40*/  SHF.L.U32 R0, R65, 0x1f, RZ ;  /* 0x0000001f41007819 */ /* 0x001fe200000006ff */
[----:B------:R-:W-:Y:S01]  /*2a50*/  UIADD3 UR36, UR43, UR36, URZ ;  /* 0x000000242b247290 */ /* 0x000fe2000fffe03f */
[----:B------:R-:W0:Y:S01]  /*2a60*/  LDC R11, c[0x0][0x288] ;  /* 0x0000a200ff0b7b82 */ /* 0x000e220000000800 */
[----:B------:R-:W-:Y:S01]  /*2a70*/  UISETP.GE.U32.AND UP1, UPT, UR43, 0xe, UPT ;  /* 0x0000000e2b00788c */ /* 0x000fe2000bf26070 */
[----:B------:R-:W-:Y:S01]  /*2a80*/  IMAD.SHL.U32 R8, R60, 0x2, RZ ;  /* 0x000000023c087824 */ /* 0x000fe200078e00ff */
[----:B------:R-:W-:Y:S02]  /*2a90*/  UISETP.GT.U32.AND UP0, UPT, UR36, 0xd, UPT ;  /* 0x0000000d2400788c */ /* 0x000fe4000bf04070 */
[----:B------:R-:W-:Y:S02]  /*2aa0*/  USHF.R.U32.HI UR4, URZ, 0x1, UR36 ;  /* 0x000000013f047899 */ /* 0x000fe40008011624 */
[----:B------:R-:W-:Y:S01]  /*2ab0*/  UISETP.LT.U32.AND UP0, UPT, UR43, 0xe, UP0 ;  /* 0x0000000e2b00788c */ /* 0x000fe20008701070 */
[----:B------:R-:W3:Y:S01]  /*2ac0*/  SYNCS.PHASECHK.TRANS64.TRYWAIT P0, [R67+UR40+0x10], R0 ;  /* 0x00001000430075a7 */ /* 0x000ee20008000168 */
[----:B------:R-:W-:Y:S01]  /*2ad0*/  UIMAD.WIDE.U32 UR4, UR4, -0x6db6db6d, URZ ;  /* 0x92492493040478a5 */ /* 0x000fe2000f8e003f */
[----:B------:R-:W-:Y:S01]  /*2ae0*/  SHF.R.S32.HI R9, RZ, 0x1f, R8 ;  /* 0x0000001fff097819 */ /* 0x000fe20000011408 */
[----:B------:R-:W-:-:S02]  /*2af0*/  USEL UR6, URZ, 0x1, !UP0 ;  /* 0x000000013f067887 */ /* 0x000fc4000c000000 */
[----:B------:R-:W-:Y:S02]  /*2b00*/  USHF.R.U32.HI UR4, URZ, 0x2, UR5 ;  /* 0x000000023f047899 */ /* 0x000fe40008011605 */
[----:B------:R-:W-:Y:S02]  /*2b10*/  ULOP3.LUT UR37, UR37, UR6, URZ, 0x3c, !UPT ;  /* 0x0000000625257292 */ /* 0x000fe4000f8e3c3f */
[----:B------:R-:W-:Y:S02]  /*2b20*/  UIMAD UR36, UR4, -0xe, UR36 ;  /* 0xfffffff2042478a4 */ /* 0x000fe4000f8e0224 */
[----:B------:R-:W-:Y:S01]  /*2b30*/  @UP1 ULOP3.LUT UR37, UR37, 0x1, UR4, 0x78, !UPT ;  /* 0x0000000125251892 */ /* 0x000fe2000f8e7804 */
[----:B0--3--:R-:W-:Y:S11]  /*2b40*/  @!P0 BRA `(.L_x_43) ;  /* 0x0000004400588947 */ /* 0x009ff60003800000 */
.L_x_147:
[----:B------:R-:W-:Y:S01]  /*2b50*/  IMAD.SHL.U32 R7, R22, 0x40, RZ ;  /* 0x0000004016077824 */ /* 0x000fe200078e00ff */
[----:B------:R-:W-:Y:S01]  /*2b60*/  ULDC UR6, c[0x0][0x284] ;  /* 0x0000a10000067ab9 */ /* 0x000fe20000000800 */
[----:B------:R-:W-:Y:S01]  /*2b70*/  IMAD.SHL.U32 R14, R18, 0x40, RZ ;  /* 0x00000040120e7824 */ /* 0x000fe200078e00ff */
[----:B------:R-:W-:Y:S01]  /*2b80*/  SHF.R.S32.HI R13, RZ, 0x1f, R19 ;  /* 0x0000001fff0d7819 */ /* 0x000fe20000011413 */
[----:B------:R-:W-:Y:S01]  /*2b90*/  ULDC.64 UR4, c[0x0][0x5d0] ;  /* 0x0001740000047ab9 */ /* 0x000fe20000000a00 */
[----:B------:R-:W-:Y:S01]  /*2ba0*/  ISETP.GE.AND P0, PT, R7, UR6, PT ;  /* 0x0000000607007c0c */ /* 0x000fe2000bf06270 */
[----:B------:R-:W-:Y:S01]  /*2bb0*/  IMAD.WIDE.U32 R4, R19, UR4, R8 ;  /* 0x0000000413047c25 */ /* 0x000fe2000f8e0008 */
[----:B------:R-:W-:Y:S02]  /*2bc0*/  SHF.R.S32.HI R15, RZ, 0x1f, R14 ;  /* 0x0000001fff0f7819 */ /* 0x000fe4000001140e */
[C---:B------:R-:W-:Y:S01]  /*2bd0*/  ISETP.GE.OR P0, PT, R14.reuse, R11, P0 ;  /* 0x0000000b0e00720c */ /* 0x040fe20000706670 */
[----:B0-----:R-:W-:Y:S01]  /*2be0*/  IMAD R0, R13, UR4, RZ ;  /* 0x000000040d007c24 */ /* 0x001fe2000f8e02ff */
[----:B-1----:R-:W-:-:S03]  /*2bf0*/  IADD3 R4, P1, R14, R4, RZ ;  /* 0x000000040e047210 */ /* 0x002fc60007f3e0ff */
[----:B------:R-:W-:-:S05]  /*2c00*/  IMAD R3, R19, UR5, R0 ;  /* 0x0000000513037c24 */ /* 0x000fca000f8e0200 */
[----:B------:R-:W-:-:S03]  /*2c10*/  IADD3.X R5, R15, R5, R3, P1, !PT ;  /* 0x000000050f057210 */ /* 0x000fc60000ffe403 */
[----:B------:R-:W-:Y:S05]  /*2c20*/  @P0 BRA `(.L_x_44) ;  /* 0x0000002000680947 */ /* 0x000fea0003800000 */
[----:B------:R-:W0:Y:S01]  /*2c30*/  LDC.64 R70, c[0x0][0x5c8] ;  /* 0x00017200ff467b82 */ /* 0x000e220000000a00 */
[----:B-----5:R-:W-:Y:S01]  /*2c40*/  FSETP.NEU.AND P0, PT, R57, RZ, PT ;  /* 0x000000ff3900720b */ /* 0x020fe20003f0d000 */
[----:B------:R-:W-:Y:S01]  /*2c50*/  IMAD R3, R60, -0x2, R11 ;  /* 0xfffffffe3c037824 */ /* 0x000fe200078e020b */
[----:B------:R-:W-:Y:S01]  /*2c60*/  BSSY B0, `(.L_x_44) ;  /* 0x0000216000007945 */ /* 0x000fe20003800000 */
[----:B------:R-:W-:-:S04]  /*2c70*/  IMAD.WIDE R22, R22, 0x40, R58 ;  /* 0x0000004016167825 */ /* 0x000fc800078e023a */
[----:B------:R-:W-:Y:S02]  /*2c80*/  IMAD.IADD R3, R3, 0x1, -R14 ;  /* 0x0000000103037824 */ /* 0x000fe400078e0a0e */
[----:B------:R-:W-:-:S03]  /*2c90*/  IMAD.IADD R0, R64, 0x1, -R7 ;  /* 0x0000000140007824 */ /* 0x000fc600078e0a07 */
[----:B------:R-:W-:-:S04]  /*2ca0*/  ISETP.GT.AND P3, PT, R3, RZ, PT ;  /* 0x000000ff0300720c */ /* 0x000fc80003f64270 */
[----:B------:R-:W-:Y:S01]  /*2cb0*/  ISETP.GT.AND P2, PT, R0, RZ, P3 ;  /* 0x000000ff0000720c */ /* 0x000fe20001f44270 */
[-C--:B0-----:R-:W-:Y:S02]  /*2cc0*/  IMAD R6, R23, R70.reuse, RZ ;  /* 0x0000004617067224 */ /* 0x081fe400078e02ff */
[----:B------:R-:W-:-:S04]  /*2cd0*/  IMAD.WIDE.U32 R66, R22, R70, R4 ;  /* 0x0000004616427225 */ /* 0x000fc800078e0004 */
[----:B------:R-:W-:-:S04]  /*2ce0*/  IMAD R5, R22, R71, R6 ;  /* 0x0000004716057224 */ /* 0x000fc800078e0206 */
[----:B------:R-:W-:Y:S01]  /*2cf0*/  IMAD.IADD R7, R67, 0x1, R5 ;  /* 0x0000000143077824 */ /* 0x000fe200078e0205 */
[----:B------:R-:W-:Y:S06]  /*2d00*/  @!P0 BRA `(.L_x_45) ;  /* 0x0000001400d48947 */ /* 0x000fec0003800000 */
[----:B------:R-:W0:Y:S01]  /*2d10*/  LDC.64 R72, c[0x0][0x5b8] ;  /* 0x00016e00ff487b82 */ /* 0x000e220000000a00 */
[----:B------:R-:W-:-:S07]  /*2d20*/  ULDC.64 UR4, c[0x0][0x5c0] ;  /* 0x0001700000047ab9 */ /* 0x000fce0000000a00 */
[----:B------:R-:W1:Y:S08]  /*2d30*/  LDC.64 R74, c[0x0][0x5b0] ;  /* 0x00016c00ff4a7b82 */ /* 0x000e700000000a00 */
[----:B------:R-:W3:Y:S01]  /*2d40*/  LDC.64 R76, c[0x0][0x5a8] ;  /* 0x00016a00ff4c7b82 */ /* 0x000ee20000000a00 */
[-C--:B0-----:R-:W-:Y:S02]  /*2d50*/  IMAD R6, R13, R72.reuse, RZ ;  /* 0x000000480d067224 */ /* 0x081fe400078e02ff */
[----:B------:R-:W-:-:S04]  /*2d60*/  IMAD.WIDE.U32 R4, R19, R72, R8 ;  /* 0x0000004813047225 */ /* 0x000fc800078e0008 */
[----:B------:R-:W-:Y:S01]  /*2d70*/  IMAD R67, R19, R73, R6 ;  /* 0x0000004913437224 */ /* 0x000fe200078e0206 */
[----:B------:R-:W-:Y:S01]  /*2d80*/  IADD3 R10, P0, R14, R4, RZ ;  /* 0x000000040e0a7210 */ /* 0x000fe20007f1e0ff */
[----:B-1----:R-:W-:-:S03]  /*2d90*/  IMAD R4, R23, R74, RZ ;  /* 0x0000004a17047224 */ /* 0x002fc600078e02ff */
[----:B------:R-:W-:Y:S01]  /*2da0*/  IADD3.X R11, R15, R5, R67, P0, !PT ;  /* 0x000000050f0b7210 */ /* 0x000fe200007fe443 */
[C---:B------:R-:W-:Y:S02]  /*2db0*/  IMAD R69, R22.reuse, R75, R4 ;  /* 0x0000004b16457224 */ /* 0x040fe400078e0204 */
[----:B------:R-:W-:-:S04]  /*2dc0*/  IMAD.WIDE.U32 R4, R22, R74, R10 ;  /* 0x0000004a16047225 */ /* 0x000fc800078e000a */
[----:B------:R-:W-:Y:S01]  /*2dd0*/  IMAD.IADD R5, R5, 0x1, R69 ;  /* 0x0000000105057824 */ /* 0x000fe200078e0245 */
[----:B---3--:R-:W-:-:S04]  /*2de0*/  LEA R12, P0, R4, R76, 0x2 ;  /* 0x0000004c040c7211 */ /* 0x008fc800078010ff */
[----:B------:R-:W-:-:S05]  /*2df0*/  LEA.HI.X R13, R4, R77, R5, 0x2, P0 ;  /* 0x0000004d040d7211 */ /* 0x000fca00000f1405 */
[----:B------:R0:W3:Y:S01]  /*2e00*/  @P2 LDG.E.LTC128B R18, desc[UR50][R12.64] ;  /* 0x000000320c122981 */ /* 0x0000e2000c1e1920 */
[----:B------:R-:W-:Y:S01]  /*2e10*/  IMAD.WIDE.U32 R4, R22, R74, R14 ;  /* 0x0000004a16047225 */ /* 0x000fe200078e000e */
[----:B------:R-:W-:Y:S01]  /*2e20*/  LEA R6, P1, R66, UR4, 0x2 ;  /* 0x0000000442067c11 */ /* 0x000fe2000f8210ff */
[----:B------:R-:W-:Y:S01]  /*2e30*/  BSSY B1, `(.L_x_46) ;  /* 0x0000014000017945 */ /* 0x000fe20003800000 */
[----:B------:R-:W-:Y:S02]  /*2e40*/  IADD3 R20, P0, R8, R4, RZ ;  /* 0x0000000408147210 */ /* 0x000fe40007f1e0ff */
[----:B------:R-:W-:Y:S02]  /*2e50*/  LEA.HI.X R7, R66, UR5, R7, 0x2, P1 ;  /* 0x0000000542077c11 */ /* 0x000fe400088f1407 */
[----:B------:R-:W-:Y:S01]  /*2e60*/  IADD3.X R21, R9, R69, R5, P0, !PT ;  /* 0x0000004509157210 */ /* 0x000fe200007fe405 */
[----:B0-----:R-:W-:Y:S01]  /*2e70*/  IMAD.SHL.U32 R12, R74, 0x8, RZ ;  /* 0x000000084a0c7824 */ /* 0x001fe200078e00ff */
[----:B------:R-:W-:-:S02]  /*2e80*/  ISETP.GT.AND P0, PT, R3, 0x1, PT ;  /* 0x000000010300780c */ /* 0x000fc40003f04270 */
[----:B------:R-:W-:Y:S01]  /*2e90*/  SHF.L.U64.HI R13, R74, 0x3, R75 ;  /* 0x000000034a0d7819 */ /* 0x000fe2000001024b */
[----:B------:R-:W-:Y:S01]  /*2ea0*/  IMAD.WIDE.U32 R20, R19, R72, R20 ;  /* 0x0000004813147225 */ /* 0x000fe200078e0014 */
[----:B------:R-:W-:-:S03]  /*2eb0*/  ISETP.GT.AND P1, PT, R0, RZ, P0 ;  /* 0x000000ff0000720c */ /* 0x000fc60000724270 */
[----:B------:R-:W-:Y:S01]  /*2ec0*/  IMAD.WIDE.U32 R22, R22, R74, R12 ;  /* 0x0000004a16167225 */ /* 0x000fe200078e000c */
[----:B---3--:R-:W-:-:S05]  /*2ed0*/  LOP3.LUT R4, R18, 0xffffe000, RZ, 0xc0, !PT ;  /* 0xffffe00012047812 */ /* 0x008fca00078ec0ff */
[----:B------:R-:W-:Y:S01]  /*2ee0*/  FMUL R5, R4, R57 ;  /* 0x0000003904057220 */ /* 0x000fe20000400000 */
[----:B------:R-:W-:-:S03]  /*2ef0*/  LEA R4, P4, R20, R76, 0x2 ;  /* 0x0000004c14047211 */ /* 0x000fc600078810ff */
[----:B------:R-:W-:Y:S01]  /*2f00*/  FFMA R73, R24, R56, R5 ;  /* 0x0000003818497223 */ /* 0x000fe20000000005 */
[----:B------:R-:W-:-:S04]  /*2f10*/  IMAD.IADD R5, R67, 0x1, R21 ;  /* 0x0000000143057824 */ /* 0x000fc800078e0215 */
[----:B------:R-:W-:Y:S02]  /*2f20*/  F2FP.TF32.F32.PACK_B R73, R73 ;  /* 0x00000049ff49723e */ /* 0x000fe400024050ff */
[----:B------:R-:W-:-:S03]  /*2f30*/  LEA.HI.X R5, R20, R77, R5, 0x2, P4 ;  /* 0x0000004d14057211 */ /* 0x000fc600020f1405 */
[----:B------:R0:W-:Y:S01]  /*2f40*/  @P2 STG.E desc[UR50][R6.64], R73 ;  /* 0x0000004906002986 */ /* 0x0001e2000c101932 */
[----:B------:R-:W-:Y:S05]  /*2f50*/  @!P1 BRA `(.L_x_47) ;  /* 0x0000000000049947 */ /* 0x000fea0003800000 */
[----:B------:R1:W5:Y:S02]  /*2f60*/  LDG.E.LTC128B R18, desc[UR50][R4.64+0x4] ;  /* 0x0000043204127981 */ /* 0x000364000c1e1920 */
.L_x_47:
[----:B------:R-:W-:Y:S05]  /*2f70*/  BSYNC B1 ;  /* 0x0000000000017941 */ /* 0x000fea0003800000 */
.L_x_46:
[----:B-----5:R-:W-:Y:S01]  /*2f80*/  LOP3.LUT R12, R18, 0xffffe000, RZ, 0xc0, !PT ;  /* 0xffffe000120c7812 */ /* 0x020fe200078ec0ff */
[----:B------:R-:W-:Y:S01]  /*2f90*/  IMAD.IADD R69, R69, 0x1, R23 ;  /* 0x0000000145457824 */ /* 0x000fe200078e0217 */
[----:B------:R-:W-:Y:S02]  /*2fa0*/  IADD3 R10, P2, R10, R22, RZ ;  /* 0x000000160a0a7210 */ /* 0x000fe40007f5e0ff */
[----:B------:R-:W-:Y:S01]  /*2fb0*/  ISETP.GT.AND P3, PT, R0, 0x8, P3 ;  /* 0x000000080000780c */ /* 0x000fe20001f64270 */
[----:B------:R-:W-:Y:S02]  /*2fc0*/  FMUL R12, R12, R57 ;  /* 0x000000390c0c7220 */ /* 0x000fe40000400000 */
[----:B------:R-:W-:Y:S02]  /*2fd0*/  IMAD.X R11, R69, 0x1, R11, P2 ;  /* 0x00000001450b7824 */ /* 0x000fe400010e060b */
[----:B------:R-:W-:Y:S01]  /*2fe0*/  FFMA R25, R25, R56, R12 ;  /* 0x0000003819197223 */ /* 0x000fe2000000000c */
[----:B------:R-:W-:-:S04]  /*2ff0*/  LEA R12, P2, R10, R76, 0x2 ;  /* 0x0000004c0a0c7211 */ /* 0x000fc800078410ff */
[----:B------:R-:W-:Y:S02]  /*3000*/  F2FP.TF32.F32.PACK_B R25, R25 ;  /* 0x00000019ff19723e */ /* 0x000fe400024050ff */
[----:B------:R-:W-:-:S03]  /*3010*/  LEA.HI.X R13, R10, R77, R11, 0x2, P2 ;  /* 0x0000004d0a0d7211 */ /* 0x000fc600010f140b */
[----:B------:R3:W-:Y:S04]  /*3020*/  @P1 STG.E desc[UR50][R6.64+0x4], R25 ;  /* 0x0000041906001986 */ /* 0x0007e8000c101932 */
[----:B------:R-:W4:Y:S01]  /*3030*/  @P3 LDG.E.LTC128B R18, desc[UR50][R12.64] ;  /* 0x000000320c123981 */ /* 0x000f22000c1e1920 */
[----:B------:R-:W-:Y:S01]  /*3040*/  IADD3 R14, P1, P2, R8, R22, R14 ;  /* 0x00000016080e7210 */ /* 0x000fe20007a3e00e */
[----:B------:R-:W-:Y:S01]  /*3050*/  BSSY B1, `(.L_x_48) ;  /* 0x0000011000017945 */ /* 0x000fe20003800000 */
[C---:B------:R-:W-:Y:S02]  /*3060*/  SHF.L.U64.HI R11, R70.reuse, 0x5, R71 ;  /* 0x00000005460b7819 */ /* 0x040fe40000010247 */
[----:B------:R-:W-:Y:S02]  /*3070*/  IADD3.X R15, R9, R69, R15, P1, P2 ;  /* 0x00000045090f7210 */ /* 0x000fe40000fe440f */
[----:B------:R-:W-:-:S02]  /*3080*/  LEA R10, P1, R70, R6, 0x5 ;  /* 0x00000006460a7211 */ /* 0x000fc400078228ff */
[----:B------:R-:W-:Y:S01]  /*3090*/  ISETP.GT.AND P0, PT, R0, 0x8, P0 ;  /* 0x000000080000780c */ /* 0x000fe20000704270 */
[----:B------:R-:W-:-:S04]  /*30a0*/  IMAD.WIDE.U32 R14, R19, R72, R14 ;  /* 0x00000048130e7225 */ /* 0x000fc800078e000e */
[----:B------:R-:W-:Y:S01]  /*30b0*/  IMAD.X R11, R11, 0x1, R7, P1 ;  /* 0x000000010b0b7824 */ /* 0x000fe200008e0607 */
[----:B----4-:R-:W-:-:S05]  /*30c0*/  LOP3.LUT R8, R18, 0xffffe000, RZ, 0xc0, !PT ;  /* 0xffffe00012087812 */ /* 0x010fca00078ec0ff */
        /* <DEDUP_REMOVED lines=9> */
.L_x_49:
[----:B------:R-:W-:Y:S05]  /*3160*/  BSYNC B1 ;  /* 0x0000000000017941 */ /* 0x000fea0003800000 */
.L_x_48:
[----:B-----5:R-:W-:Y:S01]  /*3170*/  LOP3.LUT R12, R18, 0xffffe000, RZ, 0xc0, !PT ;  /* 0xffffe000120c7812 */ /* 0x020fe200078ec0ff */
[----:B------:R-:W-:Y:S01]  /*3180*/  BSSY B1, `(.L_x_50) ;  /* 0x0000009000017945 */ /* 0x000fe20003800000 */
[----:B------:R-:W-:-:S03]  /*3190*/  ISETP.GT.AND P1, PT, R3, 0x8, PT ;  /* 0x000000080300780c */ /* 0x000fc60003f24270 */
[----:B------:R-:W-:Y:S01]  /*31a0*/  FMUL R12, R12, R57 ;  /* 0x000000390c0c7220 */ /* 0x000fe20000400000 */
[----:B------:R-:W-:-:S03]  /*31b0*/  ISETP.GT.AND P2, PT, R0, RZ, P1 ;  /* 0x000000ff0000720c */ /* 0x000fc60000f44270 */
[----:B------:R-:W-:-:S05]  /*31c0*/  FFMA R27, R27, R56, R12 ;  /* 0x000000381b1b7223 */ /* 0x000fca000000000c */
[----:B------:R-:W-:-:S05]  /*31d0*/  F2FP.TF32.F32.PACK_B R27, R27 ;  /* 0x0000001bff1b723e */ /* 0x000fca00024050ff */
[----:B------:R0:W-:Y:S01]  /*31e0*/  @P0 STG.E desc[UR50][R10.64+0x4], R27 ;  /* 0x0000041b0a000986 */ /* 0x0001e2000c101932 */
[----:B------:R-:W-:Y:S05]  /*31f0*/  @!P2 BRA `(.L_x_51) ;  /* 0x000000000004a947 */ /* 0x000fea0003800000 */
[----:B------:R0:W5:Y:S02]  /*3200*/  LDG.E.LTC128B R18, desc[UR50][R4.64+0x20] ;  /* 0x0000203204127981 */ /* 0x000164000c1e1920 */
.L_x_51:
[----:B------:R-:W-:Y:S05]  /*3210*/  BSYNC B1 ;  /* 0x0000000000017941 */ /* 0x000fea0003800000 */
.L_x_50:
        /* <DEDUP_REMOVED lines=10> */
.L_x_53:
[----:B------:R-:W-:Y:S05]  /*32c0*/  BSYNC B1 ;  /* 0x0000000000017941 */ /* 0x000fea0003800000 */
.L_x_52:
[----:B-----5:R-:W-:Y:S01]  /*32d0*/  LOP3.LUT R12, R18, 0xffffe000, RZ, 0xc0, !PT ;  /* 0xffffe000120c7812 */ /* 0x020fe200078ec0ff */
[----:B------:R-:W-:Y:S01]  /*32e0*/  BSSY B1, `(.L_x_54) ;  /* 0x0000008000017945 */ /* 0x000fe20003800000 */
[----:B------:R-:W-:-:S03]  /*32f0*/  ISETP.GT.AND P1, PT, R0, 0x8, P1 ;  /* 0x000000080000780c */ /* 0x000fc60000f24270 */
[----:B------:R-:W-:-:S04]  /*3300*/  FMUL R12, R12, R57 ;  /* 0x000000390c0c7220 */ /* 0x000fc80000400000 */
[----:B------:R-:W-:-:S05]  /*3310*/  FFMA R29, R29, R56, R12 ;  /* 0x000000381d1d7223 */ /* 0x000fca000000000c */
[----:B------:R-:W-:-:S05]  /*3320*/  F2FP.TF32.F32.PACK_B R29, R29 ;  /* 0x0000001dff1d723e */ /* 0x000fca00024050ff */
[----:B------:R0:W-:Y:S01]  /*3330*/  @P3 STG.E desc[UR50][R6.64+0x24], R29 ;  /* 0x0000241d06003986 */ /* 0x0001e2000c101932 */
[----:B------:R-:W-:Y:S05]  /*3340*/  @!P1 BRA `(.L_x_55) ;  /* 0x0000000000049947 */ /* 0x000fea0003800000 */
[----:B------:R0:W5:Y:S02]  /*3350*/  LDG.E.LTC128B R18, desc[UR50][R8.64+0x20] ;  /* 0x0000203208127981 */ /* 0x000164000c1e1920 */
.L_x_55:
[----:B------:R-:W-:Y:S05]  /*3360*/  BSYNC B1 ;  /* 0x0000000000017941 */ /* 0x000fea0003800000 */
.L_x_54:
[----:B-----5:R-:W-:Y:S01]  /*3370*/  LOP3.LUT R12, R18, 0xffffe000, RZ, 0xc0, !PT ;  /* 0xffffe000120c7812 */ /* 0x020fe200078ec0ff */
[----:B------:R-:W-:Y:S01]  /*3380*/  BSSY B1, `(.L_x_56) ;  /* 0x0000008000017945 */ /* 0x000fe20003800000 */
[----:B------:R-:W-:-:S03]  /*3390*/  ISETP.GT.AND P0, PT, R0, 0x8, P0 ;  /* 0x000000080000780c */ /* 0x000fc60000704270 */
[----:B0-----:R-:W-:-:S04]  /*33a0*/  FMUL R13, R12, R57 ;  /* 0x000000390c0d7220 */ /* 0x001fc80000400000 */
[----:B------:R-:W-:-:S05]  /*33b0*/  FFMA R13, R30, R56, R13 ;  /* 0x000000381e0d7223 */ /* 0x000fca000000000d */
[----:B------:R-:W-:-:S05]  /*33c0*/  F2FP.TF32.F32.PACK_B R13, R13 ;  /* 0x0000000dff0d723e */ /* 0x000fca00024050ff */
[----:B------:R0:W-:Y:S01]  /*33d0*/  @P1 STG.E desc[UR50][R10.64+0x20], R13 ;  /* 0x0000200d0a001986 */ /* 0x0001e2000c101932 */
[----:B------:R-:W-:Y:S05]  /*33e0*/  @!P0 BRA `(.L_x_57) ;  /* 0x0000000000048947 */ /* 0x000fea0003800000 */
[----:B------:R0:W5:Y:S02]  /*33f0*/  LDG.E.LTC128B R18, desc[UR50][R8.64+0x24] ;  /* 0x0000243208127981 */ /* 0x000164000c1e1920 */
.L_x_57:
[----:B------:R-:W-:Y:S05]  /*3400*/  BSYNC B1 ;  /* 0x0000000000017941 */ /* 0x000fea0003800000 */
.L_x_56:
        /* <DEDUP_REMOVED lines=10> */
.L_x_59:
[----:B------:R-:W-:Y:S05]  /*34b0*/  BSYNC B1 ;  /* 0x0000000000017941 */ /* 0x000fea0003800000 */
.L_x_58:
[----:B-----5:R-:W-:Y:S01]  /*34c0*/  LOP3.LUT R12, R18, 0xffffe000, RZ, 0xc0, !PT ;  /* 0xffffe000120c7812 */ /* 0x020fe200078ec0ff */
[----:B------:R-:W-:Y:S01]  /*34d0*/  BSSY B1, `(.L_x_60) ;  /* 0x0000009000017945 */ /* 0x000fe20003800000 */
[----:B------:R-:W-:-:S03]  /*34e0*/  ISETP.GT.AND P0, PT, R3, 0x11, PT ;  /* 0x000000110300780c */ /* 0x000fc60003f04270 */
[----:B0-----:R-:W-:Y:S01]  /*34f0*/  FMUL R13, R12, R57 ;  /* 0x000000390c0d7220 */ /* 0x001fe20000400000 */
[----:B------:R-:W-:-:S03]  /*3500*/  ISETP.GT.AND P3, PT, R0, RZ, P0 ;  /* 0x000000ff0000720c */ /* 0x000fc60000764270 */
[----:B------:R-:W-:-:S05]  /*3510*/  FFMA R13, R32, R56, R13 ;  /* 0x00000038200d7223 */ /* 0x000fca000000000d */
[----:B------:R-:W-:-:S05]  /*3520*/  F2FP.TF32.F32.PACK_B R13, R13 ;  /* 0x0000000dff0d723e */ /* 0x000fca00024050ff */
[----:B------:R0:W-:Y:S01]  /*3530*/  @P2 STG.E desc[UR50][R6.64+0x40], R13 ;  /* 0x0000400d06002986 */ /* 0x0001e2000c101932 */
[----:B------:R-:W-:Y:S05]  /*3540*/  @!P3 BRA `(.L_x_61) ;  /* 0x000000000004b947 */ /* 0x000fea0003800000 */
[----:B------:R0:W5:Y:S02]  /*3550*/  LDG.E.LTC128B R18, desc[UR50][R4.64+0x44] ;  /* 0x0000443204127981 */ /* 0x000164000c1e1920 */
.L_x_61:
[----:B------:R-:W-:Y:S05]  /*3560*/  BSYNC B1 ;  /* 0x0000000000017941 */ /* 0x000fea0003800000 */
.L_x_60:
        /* <DEDUP_REMOVED lines=9> */
.L_x_63:
[----:B------:R-:W-:Y:S05]  /*3600*/  BSYNC B1 ;  /* 0x0000000000017941 */ /* 0x000fea0003800000 */
.L_x_62:
        /* <DEDUP_REMOVED lines=9> */
.L_x_65:
[----:B------:R-:W-:Y:S05]  /*36a0*/  BSYNC B1 ;  /* 0x0000000000017941 */ /* 0x000fea0003800000 */
.L_x_64:
        /* <DEDUP_REMOVED lines=10> */
.L_x_67:
[----:B------:R-:W-:Y:S05]  /*3750*/  BSYNC B1 ;  /* 0x0000000000017941 */ /* 0x000fea0003800000 */
.L_x_66:
        /* <DEDUP_REMOVED lines=10> */
.L_x_69:
[----:B------:R-:W-:Y:S05]  /*3800*/  BSYNC B1 ;  /* 0x0000000000017941 */ /* 0x000fea0003800000 */
.L_x_68:
        /* <DEDUP_REMOVED lines=9> */
.L_x_71:
[----:B------:R-:W-:Y:S05]  /*38a0*/  BSYNC B1 ;  /* 0x0000000000017941 */ /* 0x000fea0003800000 */
.L_x_70:
        /* <DEDUP_REMOVED lines=9> */
.L_x_73:
[----:B------:R-:W-:Y:S05]  /*3940*/  BSYNC B1 ;  /* 0x0000000000017941 */ /* 0x000fea0003800000 */
.L_x_72:
        /* <DEDUP_REMOVED lines=10> */
.L_x_75:
[----:B------:R-:W-:Y:S05]  /*39f0*/  BSYNC B1 ;  /* 0x0000000000017941 */ /* 0x000fea0003800000 */
.L_x_74:
        /* <DEDUP_REMOVED lines=10> */
.L_x_77:
[----:B------:R-:W-:Y:S05]  /*3aa0*/  BSYNC B1 ;  /* 0x0000000000017941 */ /* 0x000fea0003800000 */
.L_x_76:
        /* <DEDUP_REMOVED lines=9> */
.L_x_79:
[----:B------:R-:W-:Y:S05]  /*3b40*/  BSYNC B1 ;  /* 0x0000000000017941 */ /* 0x000fea0003800000 */
.L_x_78:
        /* <DEDUP_REMOVED lines=9> */
.L_x_81:
[----:B------:R-:W-:Y:S05]  /*3be0*/  BSYNC B1 ;  /* 0x0000000000017941 */ /* 0x000fea0003800000 */
.L_x_80:
        /* <DEDUP_REMOVED lines=10> */
.L_x_83:
[----:B------:R-:W-:Y:S05]  /*3c90*/  BSYNC B1 ;  /* 0x0000000000017941 */ /* 0x000fea0003800000 */
.L_x_82:
        /* <DEDUP_REMOVED lines=10> */
.L_x_85:
[----:B------:R-:W-:Y:S05]  /*3d40*/  BSYNC B1 ;  /* 0x0000000000017941 */ /* 0x000fea0003800000 */
.L_x_84:
        /* <DEDUP_REMOVED lines=9> */
.L_x_87:
[----:B------:R-:W-:Y:S05]  /*3de0*/  BSYNC B1 ;  /* 0x0000000000017941 */ /* 0x000fea0003800000 */
.L_x_86:
        /* <DEDUP_REMOVED lines=9> */
.L_x_89:
[----:B------:R-:W-:Y:S05]  /*3e80*/  BSYNC B1 ;  /* 0x0000000000017941 */ /* 0x000fea0003800000 */
.L_x_88:
        /* <DEDUP_REMOVED lines=10> */
.L_x_91:
[----:B------:R-:W-:Y:S05]  /*3f30*/  BSYNC B1 ;  /* 0x0000000000017941 */ /* 0x000fea0003800000 */
.L_x_90:
        /* <DEDUP_REMOVED lines=10> */
.L_x_93:
[----:B------:R-:W-:Y:S05]  /*3fe0*/  BSYNC B1 ;  /* 0x0000000000017941 */ /* 0x000fea0003800000 */
.L_x_92:
        /* <DEDUP_REMOVED lines=9> */
.L_x_95:
[----:B------:R-:W-:Y:S05]  /*4080*/  BSYNC B1 ;  /* 0x0000000000017941 */ /* 0x000fea0003800000 */
.L_x_94:
        /* <DEDUP_REMOVED lines=9> */
.L_x_97:
[----:B------:R-:W-:Y:S05]  /*4120*/  BSYNC B1 ;  /* 0x0000000000017941 */ /* 0x000fea0003800000 */
.L_x_96:
        /* <DEDUP_REMOVED lines=10> */
.L_x_99:
[----:B------:R-:W-:Y:S05]  /*41d0*/  BSYNC B1 ;  /* 0x0000000000017941 */ /* 0x000fea0003800000 */
.L_x_98:
        /* <DEDUP_REMOVED lines=10> */
.L_x_101:
[----:B------:R-:W-:Y:S05]  /*4280*/  BSYNC B1 ;  /* 0x0000000000017941 */ /* 0x000fea0003800000 */
.L_x_100:
[----:B01---5:R-:W-:Y:S01]  /*4290*/  LOP3.LUT R4, R18, 0xffffe000, RZ, 0xc0, !PT ;  /* 0xffffe00012047812 */ /* 0x023fe200078ec0ff */
        /* <DEDUP_REMOVED lines=8> */
.L_x_103:
[----:B------:R-:W-:Y:S05]  /*4320*/  BSYNC B1 ;  /* 0x0000000000017941 */ /* 0x000fea0003800000 */
.L_x_102:
[----:B-----5:R-:W-:Y:S01]  /*4330*/  LOP3.LUT R4, R18, 0xffffe000, RZ, 0xc0, !PT ;  /* 0xffffe00012047812 */ /* 0x020fe200078ec0ff */
[----:B------:R-:W-:Y:S01]  /*4340*/  @P1 IMAD.MOV.U32 R5, RZ, RZ, R11 ;  /* 0x000000ffff051224 */ /* 0x000fe200078e000b */
[----:B------:R-:W-:Y:S01]  /*4350*/  ISETP.GT.AND P0, PT, R0, 0x8, P0 ;  /* 0x000000080000780c */ /* 0x000fe20000704270 */
[----:B------:R-:W-:Y:S02]  /*4360*/  BSSY B1, `(.L_x_104) ;  /* 0x0000008000017945 */ /* 0x000fe40003800000 */
[----:B------:R-:W-:Y:S01]  /*4370*/  FMUL R3, R4, R57 ;  /* 0x0000003904037220 */ /* 0x000fe20000400000 */
[----:B------:R-:W-:-:S03]  /*4380*/  @P1 IMAD.MOV.U32 R4, RZ, RZ, R10 ;  /* 0x000000ffff041224 */ /* 0x000fc600078e000a */
[----:B------:R-:W-:-:S05]  /*4390*/  FFMA R3, R54, R56, R3 ;  /* 0x0000003836037223 */ /* 0x000fca0000000003 */
[----:B------:R-:W-:-:S05]  /*43a0*/  F2FP.TF32.F32.PACK_B R3, R3 ;  /* 0x00000003ff03723e */ /* 0x000fca00024050ff */
[----:B------:R0:W-:Y:S01]  /*43b0*/  @P1 STG.E desc[UR50][R4.64+0xe0], R3 ;  /* 0x0000e00304001986 */ /* 0x0001e2000c101932 */
[----:B------:R-:W-:Y:S05]  /*43c0*/  @!P0 BRA `(.L_x_105) ;  /* 0x0000000000048947 */ /* 0x000fea0003800000 */
[----:B------:R0:W5:Y:S02]  /*43d0*/  LDG.E.LTC128B R18, desc[UR50][R8.64+0xe4] ;  /* 0x0000e43208127981 */ /* 0x000164000c1e1920 */
.L_x_105:
[----:B------:R-:W-:Y:S05]  /*43e0*/  BSYNC B1 ;  /* 0x0000000000017941 */ /* 0x000fea0003800000 */
.L_x_104:
[----:B------:R-:W-:Y:S05]  /*43f0*/  @!P0 BRA `(.L_x_106) ;  /* 0x0000000800708947 */ /* 0x000fea0003800000 */
[----:B-----5:R-:W-:-:S05]  /*4400*/  LOP3.LUT R18, R18, 0xffffe000, RZ, 0xc0, !PT ;  /* 0xffffe00012127812 */ /* 0x020fca00078ec0ff */
[----:B------:R-:W-:-:S04]  /*4410*/  FMUL R18, R18, R57 ;  /* 0x0000003912127220 */ /* 0x000fc80000400000 */
[----:B------:R-:W-:-:S05]  /*4420*/  FFMA R55, R55, R56, R18 ;  /* 0x0000003837377223 */ /* 0x000fca0000000012 */
[----:B------:R-:W-:-:S05]  /*4430*/  F2FP.TF32.F32.PACK_B R55, R55 ;  /* 0x00000037ff37723e */ /* 0x000fca00024050ff */
[----:B------:R0:W-:Y:S01]  /*4440*/  STG.E desc[UR50][R10.64+0xe4], R55 ;  /* 0x0000e4370a007986 */ /* 0x0001e2000c101932 */
[----:B------:R-:W-:Y:S05]  /*4450*/  BRA `(.L_x_106) ;  /* 0x0000000800587947 */ /* 0x000fea0003800000 */
.L_x_45:
[----:B------:R-:W-:Y:S01]  /*4460*/  ISETP.GT.AND P4, PT, R3, 0x1, PT ;  /* 0x000000010300780c */ /* 0x000fe20003f84270 */
[----:B------:R-:W-:Y:S01]  /*4470*/  ULDC.64 UR4, c[0x0][0x5c0] ;  /* 0x0001700000047ab9 */ /* 0x000fe20000000a00 */
[-C--:B------:R-:W-:Y:S01]  /*4480*/  FMUL R9, R24, R56.reuse ;  /* 0x0000003818097220 */ /* 0x080fe20000400000 */
[----:B------:R-:W-:Y:S01]  /*4490*/  LEA R4, P1, R66, UR4, 0x2 ;  /* 0x0000000442047c11 */ /* 0x000fe2000f8210ff */
[-C--:B------:R-:W-:Y:S01]  /*44a0*/  FMUL R25, R25, R56.reuse ;  /* 0x0000003819197220 */ /* 0x080fe20000400000 */
[----:B------:R-:W-:Y:S01]  /*44b0*/  ISETP.GT.AND P0, PT, R0, RZ, P4 ;  /* 0x000000ff0000720c */ /* 0x000fe20002704270 */
[-C--:B------:R-:W-:Y:S01]  /*44c0*/  FMUL R11, R26, R56.reuse ;  /* 0x000000381a0b7220 */ /* 0x080fe20000400000 */
[----:B------:R-:W-:Y:S01]  /*44d0*/  ISETP.GT.AND P3, PT, R0, 0x8, P3 ;  /* 0x000000080000780c */ /* 0x000fe20001f64270 */
[-C--:B------:R-:W-:Y:S01]  /*44e0*/  FMUL R27, R27, R56.reuse ;  /* 0x000000381b1b7220 */ /* 0x080fe20000400000 */
[----:B------:R-:W-:Y:S01]  /*44f0*/  LEA.HI.X R5, R66, UR5, R7, 0x2, P1 ;  /* 0x0000000542057c11 */ /* 0x000fe200088f1407 */
[-C--:B------:R-:W-:Y:S01]  /*4500*/  FMUL R29, R29, R56.reuse ;  /* 0x000000381d1d7220 */ /* 0x080fe20000400000 */
[----:B------:R-:W-:Y:S01]  /*4510*/  F2FP.TF32.F32.PACK_B R9, R9 ;  /* 0x00000009ff09723e */ /* 0x000fe200024050ff */
[-C--:B------:R-:W-:Y:S01]  /*4520*/  FMUL R31, R31, R56.reuse ;  /* 0x000000381f1f7220 */ /* 0x080fe20000400000 */
[C---:B------:R-:W-:Y:S01]  /*4530*/  SHF.L.U64.HI R71, R70.reuse, 0x5, R71 ;  /* 0x0000000546477819 */ /* 0x040fe20000010247 */
[----:B------:R-:W-:Y:S01]  /*4540*/  FMUL R33, R33, R56 ;  /* 0x0000003821217220 */ /* 0x000fe20000400000 */
[----:B------:R-:W-:Y:S01]  /*4550*/  LEA R6, P1, R70, R4, 0x5 ;  /* 0x0000000446067211 */ /* 0x000fe200078228ff */
[----:B------:R0:W-:Y:S01]  /*4560*/  @P2 STG.E desc[UR50][R4.64], R9 ;  /* 0x0000000904002986 */ /* 0x0001e2000c101932 */
[----:B------:R-:W-:Y:S01]  /*4570*/  F2FP.TF32.F32.PACK_B R25, R25 ;  /* 0x00000019ff19723e */ /* 0x000fe200024050ff */
[-C--:B------:R-:W-:Y:S01]  /*4580*/  FMUL R13, R34, R56.reuse ;  /* 0x00000038220d7220 */ /* 0x080fe20000400000 */
[----:B------:R-:W-:Y:S01]  /*4590*/  F2FP.TF32.F32.PACK_B R11, R11 ;  /* 0x0000000bff0b723e */ /* 0x000fe200024050ff */
[----:B------:R-:W-:Y:S01]  /*45a0*/  IMAD.X R7, R71, 0x1, R5, P1 ;  /* 0x0000000147077824 */ /* 0x000fe200008e0605 */
[C---:B------:R-:W-:Y:S01]  /*45b0*/  ISETP.GT.AND P2, PT, R3.reuse, 0x8, PT ;  /* 0x000000080300780c */ /* 0x040fe20003f44270 */
[----:B------:R-:W-:Y:S01]  /*45c0*/  @P0 STG.E desc[UR50][R4.64+0x4], R25 ;  /* 0x0000041904000986 */ /* 0x000fe2000c101932 */
[----:B------:R-:W-:Y:S01]  /*45d0*/  ISETP.GT.AND P0, PT, R3, 0x9, PT ;  /* 0x000000090300780c */ /* 0x000fe20003f04270 */
[-C--:B------:R-:W-:Y:S01]  /*45e0*/  FMUL R35, R35, R56.reuse ;  /* 0x0000003823237220 */ /* 0x080fe20000400000 */
[C---:B------:R-:W-:Y:S01]  /*45f0*/  ISETP.GT.AND P4, PT, R0.reuse, 0x8, P4 ;  /* 0x000000080000780c */ /* 0x040fe20002784270 */
[----:B------:R1:W-:Y:S01]  /*4600*/  @P3 STG.E desc[UR50][R6.64], R11 ;  /* 0x0000000b06003986 */ /* 0x0003e2000c101932 */
[----:B------:R-:W-:Y:S01]  /*4610*/  ISETP.GT.AND P1, PT, R0, RZ, P2 ;  /* 0x000000ff0000720c */ /* 0x000fe20001724270 */
[-C--:B0-----:R-:W-:Y:S01]  /*4620*/  FMUL R9, R28, R56.reuse ;  /* 0x000000381c097220 */ /* 0x081fe20000400000 */
[C---:B------:R-:W-:Y:S01]  /*4630*/  ISETP.GT.AND P3, PT, R0.reuse, RZ, P0 ;  /* 0x000000ff0000720c */ /* 0x040fe20000764270 */
[-C--:B------:R-:W-:Y:S01]  /*4640*/  FMUL R37, R37, R56.reuse ;  /* 0x0000003825257220 */ /* 0x080fe20000400000 */
[----:B------:R-:W-:Y:S01]  /*4650*/  F2FP.TF32.F32.PACK_B R27, R27 ;  /* 0x0000001bff1b723e */ /* 0x000fe200024050ff */
[-C--:B------:R-:W-:Y:S01]  /*4660*/  FMUL R39, R39, R56.reuse ;  /* 0x0000003827277220 */ /* 0x080fe20000400000 */
[----:B------:R-:W-:Y:S01]  /*4670*/  F2FP.TF32.F32.PACK_B R9, R9 ;  /* 0x00000009ff09723e */ /* 0x000fe200024050ff */
[-C--:B------:R-:W-:Y:S01]  /*4680*/  FMUL R41, R41, R56.reuse ;  /* 0x0000003829297220 */ /* 0x080fe20000400000 */
[----:B------:R-:W-:Y:S01]  /*4690*/  ISETP.GT.AND P2, PT, R0, 0x8, P2 ;  /* 0x000000080000780c */ /* 0x000fe20001744270 */
[-C--:B------:R-:W-:Y:S01]  /*46a0*/  FMUL R43, R43, R56.reuse ;  /* 0x000000382b2b7220 */ /* 0x080fe20000400000 */
[----:B------:R-:W-:Y:S01]  /*46b0*/  F2FP.TF32.F32.PACK_B R29, R29 ;  /* 0x0000001dff1d723e */ /* 0x000fe200024050ff */
[----:B------:R-:W-:Y:S01]  /*46c0*/  @P4 STG.E desc[UR50][R6.64+0x4], R27 ;  /* 0x0000041b06004986 */ /* 0x000fe2000c101932 */
[-C--:B-1----:R-:W-:Y:S01]  /*46d0*/  FMUL R11, R30, R56.reuse ;  /* 0x000000381e0b7220 */ /* 0x082fe20000400000 */
[C---:B------:R-:W-:Y:S01]  /*46e0*/  ISETP.GT.AND P0, PT, R0.reuse, 0x8, P0 ;  /* 0x000000080000780c */ /* 0x040fe20000704270 */
[-C--:B------:R-:W-:Y:S01]  /*46f0*/  FMUL R45, R45, R56.reuse ;  /* 0x000000382d2d7220 */ /* 0x080fe20000400000 */
[----:B------:R0:W-:Y:S01]  /*4700*/  @P1 STG.E desc[UR50][R4.64+0x20], R9 ;  /* 0x0000200904001986 */ /* 0x0001e2000c101932 */
[----:B------:R-:W-:Y:S01]  /*4710*/  ISETP.GT.AND P4, PT, R3, 0x11, PT ;  /* 0x000000110300780c */ /* 0x000fe20003f84270 */
[-C--:B------:R-:W-:Y:S01]  /*4720*/  FMUL R47, R47, R56.reuse ;  /* 0x000000382f2f7220 */ /* 0x080fe20000400000 */
[----:B------:R-:W-:Y:S01]  /*4730*/  F2FP.TF32.F32.PACK_B R11, R11 ;  /* 0x0000000bff0b723e */ /* 0x000fe200024050ff */
[----:B------:R-:W-:Y:S01]  /*4740*/  @P3 STG.E desc[UR50][R4.64+0x24], R29 ;  /* 0x0000241d04003986 */ /* 0x000fe2000c101932 */
[----:B------:R-:W-:Y:S01]  /*4750*/  ISETP.GT.AND P3, PT, R3, 0x10, PT ;  /* 0x000000100300780c */ /* 0x000fe20003f64270 */
[-C--:B------:R-:W-:Y:S01]  /*4760*/  FMUL R49, R49, R56.reuse ;  /* 0x0000003831317220 */ /* 0x080fe20000400000 */
[----:B------:R-:W-:Y:S01]  /*4770*/  F2FP.TF32.F32.PACK_B R31, R31 ;  /* 0x0000001fff1f723e */ /* 0x000fe200024050ff */
[----:B------:R1:W-:Y:S01]  /*4780*/  @P2 STG.E desc[UR50][R6.64+0x20], R11 ;  /* 0x0000200b06002986 */ /* 0x0003e2000c101932 */
[C---:B------:R-:W-:Y:S01]  /*4790*/  ISETP.GT.AND P1, PT, R0.reuse, RZ, P3 ;  /* 0x000000ff0000720c */ /* 0x040fe20001f24270 */
[-C--:B------:R-:W-:Y:S01]  /*47a0*/  FMUL R51, R51, R56.reuse ;  /* 0x0000003833337220 */ /* 0x080fe20000400000 */
[----:B------:R-:W-:Y:S01]  /*47b0*/  ISETP.GT.AND P2, PT, R0, RZ, P4 ;  /* 0x000000ff0000720c */ /* 0x000fe20002744270 */
[-C--:B0-----:R-:W-:Y:S01]  /*47c0*/  FMUL R9, R32, R56.reuse ;  /* 0x0000003820097220 */ /* 0x081fe20000400000 */
[----:B------:R-:W-:Y:S01]  /*47d0*/  ISETP.GT.AND P3, PT, R0, 0x8, P3 ;  /* 0x000000080000780c */ /* 0x000fe20001f64270 */
[----:B------:R-:W-:Y:S01]  /*47e0*/  @P0 STG.E desc[UR50][R6.64+0x24], R31 ;  /* 0x0000241f06000986 */ /* 0x000fe2000c101932 */
[----:B------:R-:W-:Y:S01]  /*47f0*/  F2FP.TF32.F32.PACK_B R33, R33 ;  /* 0x00000021ff21723e */ /* 0x000fe200024050ff */
[-C--:B------:R-:W-:Y:S01]  /*4800*/  FMUL R53, R53, R56.reuse ;  /* 0x0000003835357220 */ /* 0x080fe20000400000 */
[----:B------:R-:W-:Y:S01]  /*4810*/  F2FP.TF32.F32.PACK_B R9, R9 ;  /* 0x00000009ff09723e */ /* 0x000fe200024050ff */
[-C--:B------:R-:W-:Y:S01]  /*4820*/  FMUL R55, R55, R56.reuse ;  /* 0x0000003837377220 */ /* 0x080fe20000400000 */
[----:B------:R-:W-:Y:S01]  /*4830*/  F2FP.TF32.F32.PACK_B R13, R13 ;  /* 0x0000000dff0d723e */ /* 0x000fe200024050ff */
[----:B-1----:R-:W-:Y:S01]  /*4840*/  FMUL R11, R38, R56 ;  /* 0x00000038260b7220 */ /* 0x002fe20000400000 */
[C---:B------:R-:W-:Y:S01]  /*4850*/  ISETP.GT.AND P0, PT, R3.reuse, 0x19, PT ;  /* 0x000000190300780c */ /* 0x040fe20003f04270 */
[----:B------:R0:W-:Y:S01]  /*4860*/  @P1 STG.E desc[UR50][R4.64+0x40], R9 ;  /* 0x0000400904001986 */ /* 0x0001e2000c101932 */
[----:B------:R-:W-:-:S02]  /*4870*/  ISETP.GT.AND P1, PT, R3, 0x18, PT ;  /* 0x000000180300780c */ /* 0x000fc40003f24270 */
[C---:B------:R-:W-:Y:S01]  /*4880*/  ISETP.GT.AND P4, PT, R0.reuse, 0x8, P4 ;  /* 0x000000080000780c */ /* 0x040fe20002784270 */
[----:B------:R-:W-:Y:S01]  /*4890*/  @P2 STG.E desc[UR50][R4.64+0x44], R33 ;  /* 0x0000442104002986 */ /* 0x000fe2000c101932 */
[C---:B------:R-:W-:Y:S02]  /*48a0*/  ISETP.GT.AND P2, PT, R0.reuse, RZ, P1 ;  /* 0x000000ff0000720c */ /* 0x040fe40000f44270 */
[C---:B------:R-:W-:Y:S01]  /*48b0*/  ISETP.GT.AND P1, PT, R0.reuse, 0x8, P1 ;  /* 0x000000080000780c */ /* 0x040fe20000f24270 */
[----:B------:R1:W-:Y:S01]  /*48c0*/  @P3 STG.E desc[UR50][R6.64+0x40], R13 ;  /* 0x0000400d06003986 */ /* 0x0003e2000c101932 */
[----:B------:R-:W-:Y:S02]  /*48d0*/  ISETP.GT.AND P3, PT, R0, RZ, P0 ;  /* 0x000000ff0000720c */ /* 0x000fe40000764270 */
[----:B------:R-:W-:Y:S01]  /*48e0*/  F2FP.TF32.F32.PACK_B R35, R35 ;  /* 0x00000023ff23723e */ /* 0x000fe200024050ff */
[----:B0-----:R-:W-:Y:S01]  /*48f0*/  FMUL R9, R36, R56 ;  /* 0x0000003824097220 */ /* 0x001fe20000400000 */
[----:B------:R-:W-:-:S02]  /*4900*/  F2FP.TF32.F32.PACK_B R37, R37 ;  /* 0x00000025ff25723e */ /* 0x000fc400024050ff */
[----:B------:R-:W-:Y:S01]  /*4910*/  F2FP.TF32.F32.PACK_B R11, R11 ;  /* 0x0000000bff0b723e */ /* 0x000fe200024050ff */
[----:B------:R-:W-:Y:S01]  /*4920*/  @P4 STG.E desc[UR50][R6.64+0x44], R35 ;  /* 0x0000442306004986 */ /* 0x000fe2000c101932 */
[----:B------:R-:W-:Y:S02]  /*4930*/  F2FP.TF32.F32.PACK_B R9, R9 ;  /* 0x00000009ff09723e */ /* 0x000fe400024050ff */
[----:B------:R-:W-:Y:S01]  /*4940*/  F2FP.TF32.F32.PACK_B R39, R39 ;  /* 0x00000027ff27723e */ /* 0x000fe200024050ff */
[----:B-1----:R-:W-:Y:S01]  /*4950*/  FMUL R13, R42, R56 ;  /* 0x000000382a0d7220 */ /* 0x002fe20000400000 */
[----:B------:R-:W-:Y:S01]  /*4960*/  F2FP.TF32.F32.PACK_B R41, R41 ;  /* 0x00000029ff29723e */ /* 0x000fe200024050ff */
[----:B------:R0:W-:Y:S01]  /*4970*/  @P2 STG.E desc[UR50][R4.64+0x60], R9 ;  /* 0x0000600904002986 */ /* 0x0001e2000c101932 */
[----:B------:R-:W-:Y:S02]  /*4980*/  ISETP.GT.AND P2, PT, R3, 0x20, PT ;  /* 0x000000200300780c */ /* 0x000fe40003f44270 */
[----:B------:R-:W-:Y:S01]  /*4990*/  F2FP.TF32.F32.PACK_B R13, R13 ;  /* 0x0000000dff0d723e */ /* 0x000fe200024050ff */
[----:B------:R-:W-:Y:S01]  /*49a0*/  @P3 STG.E desc[UR50][R4.64+0x64], R37 ;  /* 0x0000642504003986 */ /* 0x000fe2000c101932 */
[----:B------:R-:W-:-:S02]  /*49b0*/  ISETP.GT.AND P3, PT, R0, 0x8, P0 ;  /* 0x000000080000780c */ /* 0x000fc40000764270 */
[C---:B------:R-:W-:Y:S01]  /*49c0*/  ISETP.GT.AND P0, PT, R3.reuse, 0x21, PT ;  /* 0x000000210300780c */ /* 0x040fe20003f04270 */
[----:B------:R1:W-:Y:S01]  /*49d0*/  @P1 STG.E desc[UR50][R6.64+0x60], R11 ;  /* 0x0000600b06001986 */ /* 0x0003e2000c101932 */
[C---:B------:R-:W-:Y:S02]  /*49e0*/  ISETP.GT.AND P4, PT, R0.reuse, RZ, P2 ;  /* 0x000000ff0000720c */ /* 0x040fe40001784270 */
[----:B------:R-:W-:Y:S01]  /*49f0*/  ISETP.GT.AND P1, PT, R0, RZ, P0 ;  /* 0x000000ff0000720c */ /* 0x000fe20000724270 */
[-C--:B0-----:R-:W-:Y:S01]  /*4a00*/  FMUL R9, R40, R56.reuse ;  /* 0x0000003828097220 */ /* 0x081fe20000400000 */
[C---:B------:R-:W-:Y:S02]  /*4a10*/  ISETP.GT.AND P2, PT, R0.reuse, 0x8, P2 ;  /* 0x000000080000780c */ /* 0x040fe40001744270 */
[----:B------:R-:W-:Y:S02]  /*4a20*/  F2FP.TF32.F32.PACK_B R43, R43 ;  /* 0x0000002bff2b723e */ /* 0x000fe400024050ff */
[----:B------:R-:W-:Y:S01]  /*4a30*/  F2FP.TF32.F32.PACK_B R9, R9 ;  /* 0x00000009ff09723e */ /* 0x000fe200024050ff */
[----:B------:R-:W-:Y:S01]  /*4a40*/  @P3 STG.E desc[UR50][R6.64+0x64], R39 ;  /* 0x0000642706003986 */ /* 0x000fe2000c101932 */
[----:B------:R-:W-:Y:S01]  /*4a50*/  ISETP.GT.AND P3, PT, R0, 0x8, P0 ;  /* 0x000000080000780c */ /* 0x000fe20000764270 */
[----:B-1----:R-:W-:Y:S01]  /*4a60*/  FMUL R11, R46, R56 ;  /* 0x000000382e0b7220 */ /* 0x002fe20000400000 */
[----:B------:R-:W-:Y:S01]  /*4a70*/  ISETP.GT.AND P0, PT, R3, 0x29, PT ;  /* 0x000000290300780c */ /* 0x000fe20003f04270 */
[----:B------:R0:W-:Y:S01]  /*4a80*/  @P4 STG.E desc[UR50][R4.64+0x80], R9 ;  /* 0x0000800904004986 */ /* 0x0001e2000c101932 */
[----:B------:R-:W-:-:S02]  /*4a90*/  F2FP.TF32.F32.PACK_B R45, R45 ;  /* 0x0000002dff2d723e */ /* 0x000fc400024050ff */
[----:B------:R-:W-:Y:S01]  /*4aa0*/  F2FP.TF32.F32.PACK_B R11, R11 ;  /* 0x0000000bff0b723e */ /* 0x000fe200024050ff */
[----:B------:R-:W-:Y:S01]  /*4ab0*/  @P1 STG.E desc[UR50][R4.64+0x84], R41 ;  /* 0x0000842904001986 */ /* 0x000fe2000c101932 */
[----:B------:R-:W-:Y:S02]  /*4ac0*/  ISETP.GT.AND P1, PT, R3, 0x28, PT ;  /* 0x000000280300780c */ /* 0x000fe40003f24270 */
[----:B------:R-:W-:Y:S01]  /*4ad0*/  F2FP.TF32.F32.PACK_B R47, R47 ;  /* 0x0000002fff2f723e */ /* 0x000fe200024050ff */
[----:B------:R1:W-:Y:S01]  /*4ae0*/  @P2 STG.E desc[UR50][R6.64+0x80], R13 ;  /* 0x0000800d06002986 */ /* 0x0003e2000c101932 */
[C---:B------:R-:W-:Y:S02]  /*4af0*/  ISETP.GT.AND P4, PT, R0.reuse, RZ, P1 ;  /* 0x000000ff0000720c */ /* 0x040fe40000f84270 */
[----:B------:R-:W-:Y:S01]  /*4b00*/  ISETP.GT.AND P2, PT, R0, RZ, P0 ;  /* 0x000000ff0000720c */ /* 0x000fe20000744270 */
[----:B0-----:R-:W-:Y:S01]  /*4b10*/  FMUL R9, R44, R56 ;  /* 0x000000382c097220 */ /* 0x001fe20000400000 */
[C---:B------:R-:W-:Y:S01]  /*4b20*/  ISETP.GT.AND P1, PT, R0.reuse, 0x8, P1 ;  /* 0x000000080000780c */ /* 0x040fe20000f24270 */
[----:B------:R-:W-:Y:S01]  /*4b30*/  @P3 STG.E desc[UR50][R6.64+0x84], R43 ;  /* 0x0000842b06003986 */ /* 0x000fe2000c101932 */
[----:B------:R-:W-:-:S02]  /*4b40*/  ISETP.GT.AND P0, PT, R0, 0x8, P0 ;  /* 0x000000080000780c */ /* 0x000fc40000704270 */
[----:B------:R-:W-:Y:S02]  /*4b50*/  F2FP.TF32.F32.PACK_B R9, R9 ;  /* 0x00000009ff09723e */ /* 0x000fe400024050ff */
[C---:B------:R-:W-:Y:S01]  /*4b60*/  ISETP.GT.AND P3, PT, R3.reuse, 0x31, PT ;  /* 0x000000310300780c */ /* 0x040fe20003f64270 */
[----:B-1----:R-:W-:Y:S01]  /*4b70*/  FMUL R13, R48, R56 ;  /* 0x00000038300d7220 */ /* 0x002fe20000400000 */
[----:B------:R-:W-:Y:S01]  /*4b80*/  F2FP.TF32.F32.PACK_B R49, R49 ;  /* 0x00000031ff31723e */ /* 0x000fe200024050ff */
[----:B------:R0:W-:Y:S01]  /*4b90*/  @P4 STG.E desc[UR50][R4.64+0xa0], R9 ;  /* 0x0000a00904004986 */ /* 0x0001e2000c101932 */
[----:B------:R-:W-:Y:S02]  /*4ba0*/  F2FP.TF32.F32.PACK_B R51, R51 ;  /* 0x00000033ff33723e */ /* 0x000fe400024050ff */
[----:B------:R-:W-:Y:S01]  /*4bb0*/  F2FP.TF32.F32.PACK_B R13, R13 ;  /* 0x0000000dff0d723e */ /* 0x000fe200024050ff */
[----:B------:R-:W-:Y:S01]  /*4bc0*/  @P2 STG.E desc[UR50][R4.64+0xa4], R45 ;  /* 0x0000a42d04002986 */ /* 0x000fe2000c101932 */
[----:B------:R-:W-:-:S02]  /*4bd0*/  ISETP.GT.AND P2, PT, R3, 0x30, PT ;  /* 0x000000300300780c */ /* 0x000fc40003f44270 */
[----:B------:R-:W-:Y:S01]  /*4be0*/  F2FP.TF32.F32.PACK_B R53, R53 ;  /* 0x00000035ff35723e */ /* 0x000fe200024050ff */
[----:B------:R1:W-:Y:S01]  /*4bf0*/  @P1 STG.E desc[UR50][R6.64+0xa0], R11 ;  /* 0x0000a00b06001986 */ /* 0x0003e2000c101932 */
[C---:B------:R-:W-:Y:S02]  /*4c00*/  ISETP.GT.AND P4, PT, R0.reuse, RZ, P2 ;  /* 0x000000ff0000720c */ /* 0x040fe40001784270 */
[----:B------:R-:W-:Y:S01]  /*4c10*/  ISETP.GT.AND P1, PT, R0, RZ, P3 ;  /* 0x000000ff0000720c */ /* 0x000fe20001f24270 */
[----:B0-----:R-:W-:Y:S01]  /*4c20*/  FMUL R9, R50, R56 ;  /* 0x0000003832097220 */ /* 0x001fe20000400000 */
[----:B------:R-:W-:Y:S01]  /*4c30*/  ISETP.GT.AND P2, PT, R0, 0x8, P2 ;  /* 0x000000080000780c */ /* 0x000fe20001744270 */
[----:B------:R-:W-:Y:S01]  /*4c40*/  @P0 STG.E desc[UR50][R6.64+0xa4], R47 ;  /* 0x0000a42f06000986 */ /* 0x000fe2000c101932 */
[----:B------:R-:W-:Y:S02]  /*4c50*/  ISETP.GT.AND P0, PT, R3, 0x38, PT ;  /* 0x000000380300780c */ /* 0x000fe40003f04270 */
[----:B------:R-:W-:-:S02]  /*4c60*/  F2FP.TF32.F32.PACK_B R9, R9 ;  /* 0x00000009ff09723e */ /* 0x000fc400024050ff */
[----:B------:R-:W-:Y:S01]  /*4c70*/  ISETP.GT.AND P3, PT, R0, 0x8, P3 ;  /* 0x000000080000780c */ /* 0x000fe20001f64270 */
[-C--:B-1----:R-:W-:Y:S01]  /*4c80*/  FMUL R11, R54, R56.reuse ;  /* 0x00000038360b7220 */ /* 0x082fe20000400000 */
[----:B------:R-:W-:Y:S01]  /*4c90*/  F2FP.TF32.F32.PACK_B R55, R55 ;  /* 0x00000037ff37723e */ /* 0x000fe200024050ff */
[----:B------:R-:W-:Y:S01]  /*4ca0*/  @P4 STG.E desc[UR50][R4.64+0xc0], R13 ;  /* 0x0000c00d04004986 */ /* 0x000fe2000c101932 */
[----:B------:R-:W-:Y:S01]  /*4cb0*/  ISETP.GT.AND P4, PT, R3, 0x39, PT ;  /* 0x000000390300780c */ /* 0x000fe20003f84270 */
[----:B------:R-:W-:Y:S01]  /*4cc0*/  FMUL R3, R52, R56 ;  /* 0x0000003834037220 */ /* 0x000fe20000400000 */
[----:B------:R-:W-:Y:S01]  /*4cd0*/  F2FP.TF32.F32.PACK_B R11, R11 ;  /* 0x0000000bff0b723e */ /* 0x000fe200024050ff */
[----:B------:R-:W-:Y:S01]  /*4ce0*/  @P1 STG.E desc[UR50][R4.64+0xc4], R49 ;  /* 0x0000c43104001986 */ /* 0x000fe2000c101932 */
[C---:B------:R-:W-:Y:S02]  /*4cf0*/  ISETP.GT.AND P1, PT, R0.reuse, RZ, P0 ;  /* 0x000000ff0000720c */ /* 0x040fe40000724270 */
[C---:B------:R-:W-:Y:S01]  /*4d00*/  ISETP.GT.AND P0, PT, R0.reuse, 0x8, P0 ;  /* 0x000000080000780c */ /* 0x040fe20000704270 */
[----:B------:R-:W-:Y:S01]  /*4d10*/  @P2 STG.E desc[UR50][R6.64+0xc0], R9 ;  /* 0x0000c00906002986 */ /* 0x000fe2000c101932 */
[----:B------:R-:W-:-:S02]  /*4d20*/  ISETP.GT.AND P2, PT, R0, RZ, P4 ;  /* 0x000000ff0000720c */ /* 0x000fc40002744270 */
[----:B------:R-:W-:Y:S01]  /*4d30*/  ISETP.GT.AND P4, PT, R0, 0x8, P4 ;  /* 0x000000080000780c */ /* 0x000fe20002784270 */
[----:B------:R-:W-:Y:S01]  /*4d40*/  @P3 STG.E desc[UR50][R6.64+0xc4], R51 ;  /* 0x0000c43306003986 */ /* 0x000fe2000c101932 */
[----:B------:R-:W-:-:S05]  /*4d50*/  F2FP.TF32.F32.PACK_B R3, R3 ;  /* 0x00000003ff03723e */ /* 0x000fca00024050ff */
[----:B------:R-:W-:Y:S04]  /*4d60*/  @P1 STG.E desc[UR50][R4.64+0xe0], R3 ;  /* 0x0000e00304001986 */ /* 0x000fe8000c101932 */
[----:B------:R0:W-:Y:S02]  /*4d70*/  @P2 STG.E desc[UR50][R4.64+0xe4], R53 ;  /* 0x0000e43504002986 */ /* 0x0001e4000c101932 */
[----:B0-----:R-:W-:Y:S02]  /*4d80*/  @P0 IMAD.MOV.U32 R4, RZ, RZ, R6 ;  /* 0x000000ffff040224 */ /* 0x001fe400078e0006 */
[----:B------:R-:W-:-:S05]  /*4d90*/  @P0 IMAD.MOV.U32 R5, RZ, RZ, R7 ;  /* 0x000000ffff050224 */ /* 0x000fca00078e0007 */
[----:B------:R0:W-:Y:S04]  /*4da0*/  @P0 STG.E desc[UR50][R4.64+0xe0], R11 ;  /* 0x0000e00b04000986 */ /* 0x0001e8000c101932 */
[----:B------:R0:W-:Y:S02]  /*4db0*/  @P4 STG.E desc[UR50][R6.64+0xe4], R55 ;  /* 0x0000e43706004986 */ /* 0x0001e4000c101932 */
.L_x_106:
[----:B------:R-:W-:Y:S05]  /*4dc0*/  BSYNC B0 ;  /* 0x0000000000007941 */ /* 0x000fea0003800000 */
.L_x_44:
[----:B0-----:R-:W-:Y:S01]  /*4dd0*/  IMAD.U32 R3, RZ, RZ, UR52 ;  /* 0x00000034ff037e24 */ /* 0x001fe2000f8e00ff */
[----:B------:R-:W-:Y:S01]  /*4de0*/  ULDC.64 UR4, c[0x0][0x650] ;  /* 0x0001940000047ab9 */ /* 0x000fe20000000a00 */
[----:B------:R-:W-:Y:S01]  /*4df0*/  IMAD.U32 R0, RZ, RZ, UR52 ;  /* 0x00000034ff007e24 */ /* 0x000fe2000f8e00ff */
[----:B------:R0:W-:Y:S01]  /*4e00*/  SYNCS.ARRIVE.TRANS64.A1T0 RZ, [R63+UR42], RZ ;  /* 0x000000ff3fff79a7 */ /* 0x0001e2000810002a */
[----:B------:R-:W-:Y:S01]  /*4e10*/  IMAD.MOV.U32 R22, RZ, RZ, -0x1 ;  /* 0xffffffffff167424 */ /* 0x000fe200078e00ff */
[----:B------:R-:W-:Y:S01]  /*4e20*/  LEA R16, P0, R3, R16, 0x1 ;  /* 0x0000001003107211 */ /* 0x000fe200078008ff */
[----:B------:R-:W-:Y:S02]  /*4e30*/  IMAD.U32 R3, RZ, RZ, UR45 ;  /* 0x0000002dff037e24 */ /* 0x000fe4000f8e00ff */
[----:B-----5:R-:W-:Y:S02]  /*4e40*/  IMAD.MOV.U32 R18, RZ, RZ, -0x1 ;  /* 0xffffffffff127424 */ /* 0x020fe400078e00ff */
[----:B---3--:R-:W-:Y:S01]  /*4e50*/  IMAD.MOV.U32 R19, RZ, RZ, -0x1 ;  /* 0xffffffffff137424 */ /* 0x008fe200078e00ff */
[----:B------:R-:W-:-:S02]  /*4e60*/  LEA.HI.X R17, R0, R17, R3, 0x1, P0 ;  /* 0x0000001100117211 */ /* 0x000fc400000f0c03 */
[----:B------:R-:W-:Y:S02]  /*4e70*/  ISETP.GE.U32.AND P0, PT, R16, UR4, PT ;  /* 0x0000000410007c0c */ /* 0x000fe4000bf06070 */
[----:B------:R-:W-:Y:S02]  /*4e80*/  PRMT R0, RZ, 0x7610, R0 ;  /* 0x00007610ff007816 */ /* 0x000fe40000000000 */
[----:B------:R-:W-:-:S13]  /*4e90*/  ISETP.GE.U32.AND.EX P0, PT, R17, UR5, PT, P0 ;  /* 0x0000000511007c0c */ /* 0x000fda000bf06100 */
[----:B0-----:R-:W-:Y:S05]  /*4ea0*/  @P0 BRA `(.L_x_107) ;  /* 0x0000000400640947 */ /* 0x001fea0003800000 */
[----:B------:R-:W0:Y:S01]  /*4eb0*/  S2R R12, SR_CTAID.X ;  /* 0x00000000000c7919 */ /* 0x000e220000002500 */
[----:B------:R-:W3:Y:S01]  /*4ec0*/  LDC.64 R10, c[0x0][0x628] ;  /* 0x00018a00ff0a7b82 */ /* 0x000ee20000000a00 */
[----:B------:R-:W-:Y:S01]  /*4ed0*/  ULDC UR4, c[0x0][0x150] ;  /* 0x0000540000047ab9 */ /* 0x000fe20000000800 */
[----:B-1--4-:R-:W-:Y:S01]  /*4ee0*/  IMAD.MOV.U32 R8, RZ, RZ, R16 ;  /* 0x000000ffff087224 */ /* 0x012fe200078e0010 */
[----:B------:R-:W1:Y:S01]  /*4ef0*/  S2R R20, SR_CTAID.Y ;  /* 0x0000000000147919 */ /* 0x000e620000002600 */
[----:B------:R-:W-:-:S04]  /*4f00*/  IMAD.MOV.U32 R9, RZ, RZ, R17 ;  /* 0x000000ffff097224 */ /* 0x000fc800078e0011 */
[----:B------:R-:W4:Y:S08]  /*4f10*/  LDC R21, c[0x0][0x144] ;  /* 0x00005100ff157b82 */ /* 0x000f300000000800 */
[----:B------:R-:W1:Y:S08]  /*4f20*/  LDC R0, c[0x0][0x630] ;  /* 0x00018c00ff007b82 */ /* 0x000e700000000800 */
[----:B------:R-:W1:Y:S01]  /*4f30*/  LDC.64 R14, c[0x0][0x620] ;  /* 0x00018800ff0e7b82 */ /* 0x000e620000000a00 */
[----:B---3--:R-:W-:-:S04]  /*4f40*/  ISETP.NE.U32.AND P0, PT, R10, RZ, PT ;  /* 0x000000ff0a00720c */ /* 0x008fc80003f05070 */
[----:B------:R-:W-:Y:S02]  /*4f50*/  ISETP.NE.AND.EX P0, PT, R11, RZ, PT, P0 ;  /* 0x000000ff0b00720c */ /* 0x000fe40003f05300 */
[----:B0-----:R-:W-:-:S05]  /*4f60*/  I2FP.F32.U32 R3, R12 ;  /* 0x0000000c00037245 */ /* 0x001fca0000201000 */
[----:B------:R-:W-:-:S04]  /*4f70*/  FMUL R3, R3, UR4 ;  /* 0x0000000403037c20 */ /* 0x000fc80008400000 */
[----:B------:R0:W3:Y:S02]  /*4f80*/  F2I.U32.TRUNC.NTZ R18, R3 ;  /* 0x0000000300127305 */ /* 0x0000e4000020f000 */
[----:B----4-:R-:W-:Y:S05]  /*4f90*/  @!P0 BRA `(.L_x_108) ;  /* 0x0000000000288947 */ /* 0x010fea0003800000 */
[----:B0-----:R-:W0:Y:S02]  /*4fa0*/  LDC R3, c[0x0][0x634] ;  /* 0x00018d00ff037b82 */ /* 0x001e240000000800 */
        /* <DEDUP_REMOVED lines=9> */
.L_x_108:
[----:B------:R-:W4:Y:S01]  /*5040*/  LDC.64 R24, c[0x0][0x640] ;  /* 0x00019000ff187b82 */ /* 0x000f220000000a00 */
[-CC-:B-1----:R-:W-:Y:S01]  /*5050*/  SHF.R.U64 R19, R8, R0.reuse, R9.reuse ;  /* 0x0000000008137219 */ /* 0x182fe20000001209 */
[----:B---3--:R-:W-:Y:S01]  /*5060*/  IMAD.MOV R18, RZ, RZ, -R18 ;  /* 0x000000ffff127224 */ /* 0x008fe200078e0a12 */
[----:B------:R-:W-:Y:S01]  /*5070*/  SHF.R.U32.HI R0, RZ, R0, R9 ;  /* 0x00000000ff007219 */ /* 0x000fe20000011609 */
[----:B------:R-:W-:Y:S01]  /*5080*/  ULDC UR4, c[0x0][0x154] ;  /* 0x0000550000047ab9 */ /* 0x000fe20000000800 */
[----:B0-----:R-:W-:Y:S01]  /*5090*/  IADD3 R3, P0, RZ, -R19, RZ ;  /* 0x80000013ff037210 */ /* 0x001fe20007f1e0ff */
[----:B------:R-:W-:Y:S02]  /*50a0*/  IMAD R21, R21, R18, R12 ;  /* 0x0000001215157224 */ /* 0x000fe400078e020c */
[----:B------:R-:W0:Y:S01]  /*50b0*/  LDC R6, c[0x0][0x618] ;  /* 0x00018600ff067b82 */ /* 0x000e220000000800 */
[----:B------:R-:W-:Y:S02]  /*50c0*/  IMAD.MOV.U32 R7, RZ, RZ, 0x1 ;  /* 0x00000001ff077424 */ /* 0x000fe400078e00ff */
[----:B------:R-:W-:-:S04]  /*50d0*/  IMAD.X R5, RZ, RZ, ~R0, P0 ;  /* 0x000000ffff057224 */ /* 0x000fc800000e0e00 */
[-C--:B------:R-:W-:Y:S01]  /*50e0*/  IMAD R0, R5, R14.reuse, RZ ;  /* 0x0000000e05007224 */ /* 0x080fe200078e02ff */
[----:B------:R-:W1:Y:S01]  /*50f0*/  LDC R8, c[0x0][0x608] ;  /* 0x00018200ff087b82 */ /* 0x000e620000000800 */
[----:B------:R-:W-:-:S04]  /*5100*/  IMAD.WIDE.U32 R4, R3, R14, R16 ;  /* 0x0000000e03047225 */ /* 0x000fc800078e0010 */
[----:B------:R-:W-:Y:S01]  /*5110*/  IMAD R3, R3, R15, R0 ;  /* 0x0000000f03037224 */ /* 0x000fe200078e0200 */
[----:B------:R-:W-:Y:S02]  /*5120*/  I2FP.F32.U32 R0, R20 ;  /* 0x0000001400007245 */ /* 0x000fe40000201000 */
[----:B------:R-:W3:Y:S01]  /*5130*/  LDC R22, c[0x0][0x658] ;  /* 0x00019600ff167b82 */ /* 0x000ee20000000800 */
[----:B------:R-:W-:Y:S01]  /*5140*/  IMAD.IADD R3, R5, 0x1, R3 ;  /* 0x0000000105037824 */ /* 0x000fe200078e0203 */
[----:B----4-:R-:W-:Y:S01]  /*5150*/  ISETP.NE.U32.AND P0, PT, R24, RZ, PT ;  /* 0x000000ff1800720c */ /* 0x010fe20003f05070 */
[----:B------:R-:W-:Y:S01]  /*5160*/  FMUL R0, R0, UR4 ;  /* 0x0000000400007c20 */ /* 0x000fe20008400000 */
[----:B------:R-:W-:Y:S02]  /*5170*/  IMAD.MOV.U32 R5, RZ, RZ, -0x1 ;  /* 0xffffffffff057424 */ /* 0x000fe400078e00ff */
[----:B------:R-:W-:Y:S01]  /*5180*/  ISETP.NE.AND.EX P0, PT, R25, RZ, PT, P0 ;  /* 0x000000ff1900720c */ /* 0x000fe20003f05300 */
[----:B------:R4:W2:Y:S01]  /*5190*/  F2I.U32.TRUNC.NTZ R13, R0 ;  /* 0x00000000000d7305 */ /* 0x0008a2000020f000 */
[----:B------:R-:W2:Y:S01]  /*51a0*/  LDC R15, c[0x0][0x148] ;  /* 0x00005200ff0f7b82 */ /* 0x000ea20000000800 */
[----:B0-----:R-:W-:-:S02]  /*51b0*/  SHF.R.U64 R12, R4, R6, R3 ;  /* 0x00000006040c7219 */ /* 0x001fc40000001203 */
[----:B------:R-:W-:-:S05]  /*51c0*/  SHF.R.U32.HI R3, RZ, R6, R3 ;  /* 0x00000006ff037219 */ /* 0x000fca0000011603 */
[----:B------:R-:W0:Y:S01]  /*51d0*/  LDC R18, c[0x0][0x600] ;  /* 0x00018000ff127b82 */ /* 0x000e220000000800 */
[-CC-:B-1----:R-:W-:Y:S02]  /*51e0*/  SHF.R.U64 R10, R12, R8.reuse, R3.reuse ;  /* 0x000000080c0a7219 */ /* 0x182fe40000001203 */
[----:B------:R-:W-:-:S05]  /*51f0*/  SHF.R.U32.HI R3, RZ, R8, R3 ;  /* 0x00000008ff037219 */ /* 0x000fca0000011603 */
[----:B------:R-:W1:Y:S01]  /*5200*/  LDC R26, c[0x0][0x648] ;  /* 0x00019200ff1a7b82 */ /* 0x000e620000000800 */
[-C--:B---3--:R-:W-:Y:S02]  /*5210*/  SHF.L.U32 R4, R5, R22.reuse, RZ ;  /* 0x0000001605047219 */ /* 0x088fe400000006ff */
[-CC-:B------:R-:W-:Y:S02]  /*5220*/  SHF.R.U64 R14, R10, R22.reuse, R3.reuse ;  /* 0x000000160a0e7219 */ /* 0x180fe40000001203 */
[----:B------:R-:W-:Y:S02]  /*5230*/  SHF.R.U32.HI R5, RZ, R22, R3 ;  /* 0x00000016ff057219 */ /* 0x000fe40000011603 */
[----:B------:R-:W-:Y:S01]  /*5240*/  LOP3.LUT R23, RZ, R4, RZ, 0x33, !PT ;  /* 0x00000004ff177212 */ /* 0x000fe200078e33ff */
[----:B------:R-:W3:Y:S01]  /*5250*/  LDC R27, c[0x0][0x638] ;  /* 0x00018e00ff1b7b82 */ /* 0x000ee20000000800 */
[----:B------:R-:W-:Y:S01]  /*5260*/  SHF.L.U32 R22, R7, R22, RZ ;  /* 0x0000001607167219 */ /* 0x000fe200000006ff */
[----:B------:R-:W-:-:S06]  /*5270*/  IMAD.MOV.U32 R4, RZ, RZ, R14 ;  /* 0x000000ffff047224 */ /* 0x000fcc00078e000e */
[----:B------:R-:W0:Y:S01]  /*5280*/  LDC R28, c[0x0][0x610] ;  /* 0x00018400ff1c7b82 */ /* 0x000e220000000800 */
[----:B----4-:R-:W-:Y:S05]  /*5290*/  @!P0 BRA `(.L_x_109) ;  /* 0x0000000000288947 */ /* 0x010fea0003800000 */
[----:B------:R-:W4:Y:S02]  /*52a0*/  LDC R3, c[0x0][0x64c] ;  /* 0x00019300ff037b82 */ /* 0x000f240000000800 */
[----:B----4-:R-:W-:-:S05]  /*52b0*/  IADD3 R3, P0, R14, R3, RZ ;  /* 0x000000030e037210 */ /* 0x010fca0007f1e0ff */
        /* <DEDUP_REMOVED lines=8> */
.L_x_109:
[----:B------:R-:W-:Y:S01]  /*5340*/  ISETP.NE.AND P0, PT, R2, 0x1, PT ;  /* 0x000000010200780c */ /* 0x000fe20003f05270 */
[----:B0-----:R-:W-:Y:S01]  /*5350*/  VIADD R7, R18, 0xffffffff ;  /* 0xffffffff12077836 */ /* 0x001fe20000000000 */
[----:B-1----:R-:W-:Y:S01]  /*5360*/  SHF.R.U64 R0, R4, R26, R5 ;  /* 0x0000001a04007219 */ /* 0x002fe20000001205 */
[----:B--2---:R-:W-:Y:S01]  /*5370*/  IMAD.MOV R13, RZ, RZ, -R13 ;  /* 0x000000ffff0d7224 */ /* 0x004fe200078e0a0d */
[----:B------:R-:W-:Y:S01]  /*5380*/  LOP3.LUT R5, R10, R23, RZ, 0xc0, !PT ;  /* 0x000000170a057212 */ /* 0x000fe200078ec0ff */
[----:B------:R-:W-:Y:S02]  /*5390*/  IMAD.MOV.U32 R4, RZ, RZ, 0x1 ;  /* 0x00000001ff047424 */ /* 0x000fe400078e00ff */
[----:B------:R-:W-:Y:S02]  /*53a0*/  IMAD.MOV R3, RZ, RZ, -R0 ;  /* 0x000000ffff037224 */ /* 0x000fe400078e0a00 */
[----:B------:R-:W-:Y:S01]  /*53b0*/  IMAD R22, R22, R0, R5 ;  /* 0x0000000016167224 */ /* 0x000fe200078e0205 */
[----:B------:R-:W-:Y:S01]  /*53c0*/  LOP3.LUT R5, R12, R7, RZ, 0xc0, !PT ;  /* 0x000000070c057212 */ /* 0x000fe200078ec0ff */
[----:B---3--:R-:W-:-:S02]  /*53d0*/  IMAD R0, R3, R27, R14 ;  /* 0x0000001b03007224 */ /* 0x008fc400078e020e */
[----:B------:R-:W-:Y:S02]  /*53e0*/  @P0 IMAD R21, R15, R13, R20 ;  /* 0x0000000d0f150224 */ /* 0x000fe400078e0214 */
[----:B------:R-:W-:Y:S01]  /*53f0*/  IMAD R3, R0, R18, R5 ;  /* 0x0000001200037224 */ /* 0x000fe200078e0205 */
[----:B------:R-:W-:Y:S01]  /*5400*/  PRMT R0, R4, 0x7610, R0 ;  /* 0x0000761004007816 */ /* 0x000fe20000000000 */
[----:B------:R-:W-:-:S05]  /*5410*/  IMAD R22, R22, R28, R21 ;  /* 0x0000001c16167224 */ /* 0x000fca00078e0215 */
[----:B------:R-:W-:Y:S02]  /*5420*/  SEL R18, R3, R22, !P0 ;  /* 0x0000001603127207 */ /* 0x000fe40004000000 */
[----:B------:R-:W-:-:S07]  /*5430*/  SEL R22, R22, R3, !P0 ;  /* 0x0000000316167207 */ /* 0x000fce0004000000 */
.L_x_107:
[----:B------:R-:W-:Y:S02]  /*5440*/  LOP3.LUT P0, RZ, R0, 0xff, RZ, 0xc0, !PT ;  /* 0x000000ff00ff7812 */ /* 0x000fe4000780c0ff */
[----:B------:R-:W-:-:S11]  /*5450*/  LOP3.LUT R65, R65, 0x1, RZ, 0x3c, !PT ;  /* 0x0000000141417812 */ /* 0x000fd600078e3cff */
[----:B------:R-:W-:Y:S05]  /*5460*/  @P0 BRA `(.L_x_110) ;  /* 0xffffffc000780947 */ /* 0x000fea000383ffff */
[----:B------:R-:W-:Y:S05]  /*5470*/  EXIT ;  /* 0x000000000000794d */ /* 0x000fea0003800000 */
.L_x_14:
[----:B------:R-:W-:-:S08]  /*5480*/  ISETP.NE.AND P0, PT, RZ, UR4, PT ;  /* 0x00000004ff007c0c */ /* 0x000fd0000bf05270 */
[----:B------:R-:W0:-:S00]  /*5490*/  USETMAXREG.DEALLOC.CTAPOOL 0x28 ;  /* 0x00000028000079c8 */ /* 0x000e0000080e0500 */
[----:B------:R-:W-:Y:S05]  /*54a0*/  @P0 EXIT ;  /* 0x000000000000094d */ /* 0x000fea0003800000 */
[----:B0-----:R-:W-:Y:S01]  /*54b0*/  LOP3.LUT P0, RZ, R3, 0xff, RZ, 0xc0, !PT ;  /* 0x000000ff03ff7812 */ /* 0x001fe2000780c0ff */
[----:B------:R-:W-:Y:S02]  /*54c0*/  IMAD.MOV.U32 R24, RZ, RZ, 0x1 ;  /* 0x00000001ff187424 */ /* 0x000fe400078e00ff */
[----:B------:R-:W-:-:S10]  /*54d0*/  IMAD.MOV.U32 R25, RZ, RZ, RZ ;  /* 0x000000ffff197224 */ /* 0x000fd400078e00ff */
[----:B------:R-:W-:Y:S05]  /*54e0*/  @!P0 BRA `(.L_x_111) ;  /* 0x0000001000548947 */ /* 0x000fea0003800000 */
[C---:B------:R-:W-:Y:S01]  /*54f0*/  ISETP.NE.AND P1, PT, R23.reuse, RZ, PT ;  /* 0x000000ff1700720c */ /* 0x040fe20003f25270 */
[----:B------:R-:W-:Y:S01]  /*5500*/  ULDC UR37, c[0x0][0x658] ;  /* 0x0001960000257ab9 */ /* 0x000fe20000000800 */
[----:B------:R-:W-:Y:S01]  /*5510*/  LOP3.LUT P0, RZ, R0, 0x1f, RZ, 0xc0, !PT ;  /* 0x0000001f00ff7812 */ /* 0x000fe2000780c0ff */
[----:B------:R-:W-:Y:S01]  /*5520*/  UMOV UR4, 0xffffffff ;  /* 0xffffffff00047882 */ /* 0x000fe20000000000 */
[----:B------:R-:W-:Y:S01]  /*5530*/  LOP3.LUT R26, R26, 0xfffffffe, RZ, 0xc0, !PT ;  /* 0xfffffffe1a1a7812 */ /* 0x000fe200078ec0ff */
[----:B------:R-:W-:Y:S01]  /*5540*/  BSSY B7, `(.L_x_111) ;  /* 0x000010f000077945 */ /* 0x000fe20003800000 */
[----:B------:R-:W-:Y:S01]  /*5550*/  ISETP.NE.OR P0, PT, R23, RZ, !P0 ;  /* 0x000000ff1700720c */ /* 0x000fe20004705670 */
[----:B------:R-:W-:Y:S01]  /*5560*/  USHF.L.U32 UR4, UR4, UR37, URZ ;  /* 0x0000002504047299 */ /* 0x000fe2000800063f */
[----:B------:R-:W-:Y:S01]  /*5570*/  IMAD.MOV.U32 R27, RZ, RZ, 0x1 ;  /* 0x00000001ff1b7424 */ /* 0x000fe200078e00ff */
[----:B------:R-:W-:Y:S01]  /*5580*/  ULDC UR39, c[0x0][0x600] ;  /* 0x0001800000277ab9 */ /* 0x000fe20000000800 */
[----:B------:R-:W-:Y:S01]  /*5590*/  IMAD.MOV.U32 R24, RZ, RZ, 0x1 ;  /* 0x00000001ff187424 */ /* 0x000fe200078e00ff */
[----:B------:R-:W-:Y:S01]  /*55a0*/  UMOV UR5, 0x1 ;  /* 0x0000000100057882 */ /* 0x000fe20000000000 */
[----:B------:R-:W-:Y:S01]  /*55b0*/  IMAD.MOV.U32 R25, RZ, RZ, RZ ;  /* 0x000000ffff197224 */ /* 0x000fe200078e00ff */
[----:B------:R-:W-:Y:S01]  /*55c0*/  @P1 LOP3.LUT R26, R26, 0x1, RZ, 0xfc, !PT ;  /* 0x000000011a1a1812 */ /* 0x000fe200078efcff */
[----:B------:R-:W-:-:S02]  /*55d0*/  UIADD3 UR48, UR46, 0x1, URZ ;  /* 0x000000012e307890 */ /* 0x000fc4000fffe03f */
[----:B------:R-:W-:Y:S01]  /*55e0*/  ULOP3.LUT UR47, UR49, 0x2, URZ, 0xfc, !UPT ;  /* 0x00000002312f7892 */ /* 0x000fe2000f8efc3f */
[----:B------:R-:W-:Y:S01]  /*55f0*/  LOP3.LUT R26, R26, 0xfffffffb, RZ, 0xc0, !PT ;  /* 0xfffffffb1a1a7812 */ /* 0x000fe200078ec0ff */
[----:B------:R-:W-:Y:S02]  /*5600*/  UIADD3 UR39, UR39, -0x1, URZ ;  /* 0xffffffff27277890 */ /* 0x000fe4000fffe03f */
[----:B------:R-:W-:Y:S01]  /*5610*/  USHF.L.U32 UR37, UR5, UR37, URZ ;  /* 0x0000002505257299 */ /* 0x000fe2000800063f */
[----:B------:R-:W-:Y:S01]  /*5620*/  @P0 LOP3.LUT R26, R26, 0x4, RZ, 0xfc, !PT ;  /* 0x000000041a1a0812 */ /* 0x000fe200078efcff */
[----:B------:R-:W-:Y:S01]  /*5630*/  ULOP3.LUT UR38, URZ, UR4, URZ, 0x33, !UPT ;  /* 0x000000043f267292 */ /* 0x000fe2000f8e333f */
[----:B------:R-:W-:-:S11]  /*5640*/  ULDC.64 UR50, c[0x0][0x198] ;  /* 0x0000660000327ab9 */ /* 0x000fd60000000a00 */
.L_x_125:
[----:B------:R-:W-:-:S03]  /*5650*/  UMOV UR4, 0xffffffff ;  /* 0xffffffff00047882 */ /* 0x000fc60000000000 */
[----:B------:R-:W-:Y:S05]  /*5660*/  BRA.DIV UR4, `(.L_x_112) ;  /* 0x0000001a04a87947 */ /* 0x000fea000b800000 */
[----:B------:R-:W-:-:S13]  /*5670*/  ELECT P6, URZ, PT ;  /* 0x00000000003f782f */ /* 0x000fda00038c0000 */
.L_x_150:
[----:B------:R-:W-:Y:S04]  /*5680*/  BSSY B6, `(.L_x_113) ;  /* 0x0000087000067945 */ /* 0x000fe80003800000 */
[----:B------:R-:W-:Y:S05]  /*5690*/  @!P6 BRA `(.L_x_114) ;  /* 0x000000080014e947 */ /* 0x000fea0003800000 */
[----:B------:R-:W0:Y:S01]  /*56a0*/  S2R R3, SR_CgaCtaId ;  /* 0x0000000000037919 */ /* 0x000e220000008800 */
[----:B------:R-:W-:-:S04]  /*56b0*/  MOV R28, 0x400 ;  /* 0x00000400001c7802 */ /* 0x000fc80000000f00 */
[----:B0-----:R-:W-:-:S05]  /*56c0*/  LEA R28, R3, R28, 0x18 ;  /* 0x0000001c031c7211 */ /* 0x001fca00078ec0ff */
[----:B------:R-:W-:-:S05]  /*56d0*/  VIADD R0, R28, 0x800 ;  /* 0x000008001c007836 */ /* 0x000fca0000000000 */
[----:B------:R-:W-:-:S13]  /*56e0*/  LOP3.LUT P0, RZ, R0, 0x9f, RZ, 0xc0, !PT ;  /* 0x0000009f00ff7812 */ /* 0x000fda000780c0ff */
[----:B------:R-:W-:Y:S05]  /*56f0*/  @!P0 BRA `(.L_x_115) ;  /* 0x0000000000408947 */ /* 0x000fea0003800000 */
[----:B------:R-:W-:Y:S01]  /*5700*/  MOV R14, 0x0 ;  /* 0x00000000000e7802 */ /* 0x000fe20000000f00 */
[----:B------:R-:W-:Y:S01]  /*5710*/  ULDC.64 UR4, c[0x4][0x70] ;  /* 0x01001c0000047ab9 */ /* 0x000fe20000000a00 */
[----:B------:R-:W-:Y:S01]  /*5720*/  ULDC.64 UR6, c[0x4][0x8] ;  /* 0x0100020000067ab9 */ /* 0x000fe20000000a00 */
[----:B------:R-:W-:Y:S02]  /*5730*/  IMAD.U32 R4, RZ, RZ, UR4 ;  /* 0x00000004ff047e24 */ /* 0x000fe4000f8e00ff */
[----:B------:R-:W-:Y:S01]  /*5740*/  IMAD.U32 R5, RZ, RZ, UR5 ;  /* 0x00000005ff057e24 */ /* 0x000fe2000f8e00ff */
[----:B------:R-:W0:Y:S01]  /*5750*/  LDC.64 R14, c[0x4][R14] ;  /* 0x010000000e0e7b82 */ /* 0x000e220000000a00 */
[----:B------:R-:W-:Y:S01]  /*5760*/  ULDC.64 UR4, c[0x4][0x78] ;  /* 0x01001e0000047ab9 */ /* 0x000fe20000000a00 */
[----:B------:R-:W-:Y:S02]  /*5770*/  IMAD.U32 R10, RZ, RZ, UR6 ;  /* 0x00000006ff0a7e24 */ /* 0x000fe4000f8e00ff */
[----:B------:R-:W-:-:S02]  /*5780*/  IMAD.U32 R6, RZ, RZ, UR4 ;  /* 0x00000004ff067e24 */ /* 0x000fc4000f8e00ff */
[----:B------:R-:W-:Y:S02]  /*5790*/  IMAD.U32 R7, RZ, RZ, UR5 ;  /* 0x00000005ff077e24 */ /* 0x000fe4000f8e00ff */
[----:B------:R-:W-:Y:S02]  /*57a0*/  IMAD.U32 R11, RZ, RZ, UR7 ;  /* 0x00000007ff0b7e24 */ /* 0x000fe4000f8e00ff */
[----:B------:R-:W-:Y:S02]  /*57b0*/  IMAD.MOV.U32 R8, RZ, RZ, 0x70 ;  /* 0x00000070ff087424 */ /* 0x000fe400078e00ff */
[----:B------:R-:W-:Y:S02]  /*57c0*/  IMAD.MOV.U32 R12, RZ, RZ, 0x1 ;  /* 0x00000001ff0c7424 */ /* 0x000fe400078e00ff */
[----:B------:R-:W-:-:S07]  /*57d0*/  IMAD.MOV.U32 R13, RZ, RZ, RZ ;  /* 0x000000ffff0d7224 */ /* 0x000fce00078e00ff */
[----:B------:R-:W-:-:S07]  /*57e0*/  LEPC R20, `(.L_x_115) ;  /* 0x000000001014794e */ /* 0x000fce0000000000 */
[----:B0----5:R-:W-:Y:S05]  /*57f0*/  CALL.ABS.NOINC R14 ;  /* 0x000000000e007343 */ /* 0x021fea0003c00000 */
.L_x_115:
        /* <DEDUP_REMOVED lines=19> */
.L_x_116:
[----:B------:R-:W0:Y:S02]  /*5930*/  LDC R0, c[0x0][0x28c] ;  /* 0x0000a300ff007b82 */ /* 0x000e240000000800 */
[----:B0-----:R-:W-:-:S13]  /*5940*/  ISETP.GE.AND P0, PT, R0, 0x1, PT ;  /* 0x000000010000780c */ /* 0x001fda0003f06270 */
[----:B------:R-:W-:Y:S05]  /*5950*/  @!P0 BRA `(.L_x_114) ;  /* 0x0000000400648947 */ /* 0x000fea0003800000 */
[----:B------:R-:W-:Y:S02]  /*5960*/  IMAD.SHL.U32 R22, R22, 0x40, RZ ;  /* 0x0000004016167824 */ /* 0x000fe400078e00ff */
[----:B------:R-:W-:Y:S02]  /*5970*/  IMAD.SHL.U32 R18, R18, 0x40, RZ ;  /* 0x0000004012127824 */ /* 0x000fe400078e00ff */
[----:B------:R-:W-:Y:S02]  /*5980*/  IMAD.MOV.U32 R6, RZ, RZ, RZ ;  /* 0x000000ffff067224 */ /* 0x000fe400078e00ff */
[----:B------:R-:W-:Y:S02]  /*5990*/  IMAD.U32 R8, RZ, RZ, UR48 ;  /* 0x00000030ff087e24 */ /* 0x000fe4000f8e00ff */
[----:B------:R-:W-:Y:S02]  /*59a0*/  IMAD.MOV.U32 R0, RZ, RZ, R24 ;  /* 0x000000ffff007224 */ /* 0x000fe400078e0018 */
[----:B------:R-:W-:-:S02]  /*59b0*/  IMAD.MOV.U32 R3, RZ, RZ, R25 ;  /* 0x000000ffff037224 */ /* 0x000fc400078e0019 */
[C---:B------:R-:W-:Y:S02]  /*59c0*/  VIADD R9, R22.reuse, 0x8 ;  /* 0x0000000816097836 */ /* 0x040fe40000000000 */
[C---:B------:R-:W-:Y:S02]  /*59d0*/  VIADD R10, R22.reuse, 0x10 ;  /* 0x00000010160a7836 */ /* 0x040fe40000000000 */
[C---:B------:R-:W-:Y:S02]  /*59e0*/  VIADD R11, R22.reuse, 0x18 ;  /* 0x00000018160b7836 */ /* 0x040fe40000000000 */
[C---:B------:R-:W-:Y:S02]  /*59f0*/  VIADD R12, R22.reuse, 0x20 ;  /* 0x00000020160c7836 */ /* 0x040fe40000000000 */
[C---:B------:R-:W-:Y:S02]  /*5a00*/  VIADD R13, R22.reuse, 0x28 ;  /* 0x00000028160d7836 */ /* 0x040fe40000000000 */
[----:B------:R-:W-:-:S02]  /*5a10*/  VIADD R14, R22, 0x30 ;  /* 0x00000030160e7836 */ /* 0x000fc40000000000 */
[----:B------:R-:W-:-:S07]  /*5a20*/  VIADD R15, R22, 0x38 ;  /* 0x00000038160f7836 */ /* 0x000fce0000000000 */
.L_x_120:
[----:B------:R-:W-:Y:S01]  /*5a30*/  IMAD R7, R3, 0x8, R28 ;  /* 0x0000000803077824 */ /* 0x000fe200078e021c */
[----:B------:R-:W-:Y:S02]  /*5a40*/  SHF.L.U32 R4, R0, 0x1f, RZ ;  /* 0x0000001f00047819 */ /* 0x000fe400000006ff */
[----:B------:R-:W-:Y:S02]  /*5a50*/  ISETP.NE.AND P1, PT, R23, RZ, PT ;  /* 0x000000ff1700720c */ /* 0x000fe40003f25270 */
[----:B------:R-:W0:Y:S11]  /*5a60*/  SYNCS.PHASECHK.TRANS64.TRYWAIT P0, [R7+URZ+0x70], R4 ;  /* 0x00007004070075a7 */ /* 0x000e36000800017f */
[----:B------:R-:W1:Y:S01]  /*5a70*/  @!P1 LDC R5, c[0x0][0x500] ;  /* 0x00014000ff059b82 */ /* 0x000e620000000800 */
[----:B0-----:R-:W-:Y:S05]  /*5a80*/  @!P0 BRA `(.L_x_117) ;  /* 0x0000001400c08947 */ /* 0x001fea0003800000 */
.L_x_151:
[----:B------:R-:W-:Y:S01]  /*5a90*/  ISETP.NE.AND P0, PT, R23, RZ, PT ;  /* 0x000000ff1700720c */ /* 0x000fe20003f05270 */
[----:B------:R-:W-:-:S04]  /*5aa0*/  UPRMT UR4, UR47, 0x9910, URZ ;  /* 0x000099102f047896 */ /* 0x000fc8000800003f */
[----:B------:R-:W-:-:S08]  /*5ab0*/  UISETP.NE.AND UP0, UPT, UR4, 0x2, UPT ;  /* 0x000000020400788c */ /* 0x000fd0000bf05270 */
[----:B-1----:R1:W-:Y:S01]  /*5ac0*/  @!P0 SYNCS.ARRIVE.TRANS64 RZ, [R7+URZ], R5 ;  /* 0x0000000507ff89a7 */ /* 0x0023e2000800003f */
[----:B------:R-:W-:-:S13]  /*5ad0*/  PLOP3.LUT P0, PT, PT, PT, UP0, 0x80, 0x0 ;  /* 0x000000000000781c */ /* 0x000fda0003f0f008 */
[----:B-1----:R-:W-:Y:S05]  /*5ae0*/  @P0 BRA `(.L_x_118) ;  /* 0x0000000000040947 */ /* 0x002fea0003800000 */
[----:B------:R-:W-:Y:S01]  /*5af0*/  BPT.TRAP 0x1 ;  /* 0x000000040000795c */ /* 0x000fe20000300000 */
.L_x_118:
[----:B------:R-:W-:-:S13]  /*5b00*/  LOP3.LUT P0, RZ, R26, 0x4, RZ, 0xc0, !PT ;  /* 0x000000041aff7812 */ /* 0x000fda000780c0ff */
[----:B------:R-:W-:Y:S05]  /*5b10*/  @P0 BRA `(.L_x_119) ;  /* 0x0000000000040947 */ /* 0x000fea0003800000 */
[----:B------:R-:W-:Y:S01]  /*5b20*/  BPT.TRAP 0x1 ;  /* 0x000000040000795c */ /* 0x000fe20000300000 */
.L_x_119:
[----:B0-----:R-:W-:Y:S01]  /*5b30*/  IMAD R4, R3, 0x2000, R28 ;  /* 0x0000200003047824 */ /* 0x001fe200078e021c */
[----:B------:R-:W-:Y:S01]  /*5b40*/  R2UR UR33, R7 ;  /* 0x00000000072172ca */ /* 0x000fe200000e0000 */
[----:B------:R-:W-:Y:S01]  /*5b50*/  UIADD3 UR6, UP0, UR50, 0xf0, URZ ;  /* 0x000000f032067890 */ /* 0x000fe2000ff1e03f */
[----:B------:R-:W-:Y:S01]  /*5b60*/  R2UR UR35, R6 ;  /* 0x00000000062372ca */ /* 0x000fe200000e0000 */
[----:B------:R-:W-:Y:S01]  /*5b70*/  UMOV UR4, 0x0 ;  /* 0x0000000000047882 */ /* 0x000fe20000000000 */
[----:B------:R-:W-:Y:S01]  /*5b80*/  R2UR UR13, R4 ;  /* 0x00000000040d72ca */ /* 0x000fe200000e0000 */
[----:B------:R-:W-:Y:S01]  /*5b90*/  UIADD3.X UR7, URZ, UR51, URZ, UP0, !UPT ;  /* 0x000000333f077290 */ /* 0x000fe200087fe43f */
[----:B------:R-:W-:Y:S01]  /*5ba0*/  R2UR UR36, R19 ;  /* 0x00000000132472ca */ /* 0x000fe200000e0000 */
[----:B------:R-:W-:Y:S01]  /*5bb0*/  UMOV UR5, 0x10000000 ;  /* 0x1000000000057882 */ /* 0x000fe20000000000 */
[----:B------:R-:W-:Y:S01]  /*5bc0*/  R2UR UR34, R22 ;  /* 0x00000000162272ca */ /* 0x000fe200000e0000 */
[----:B------:R-:W-:Y:S01]  /*5bd0*/  VIADD R8, R8, 0xffffffff ;  /* 0xffffffff08087836 */ /* 0x000fe20000000000 */
[----:B------:R-:W-:Y:S01]  /*5be0*/  R2UR UR26, R9 ;  /* 0x00000000091a72ca */ /* 0x000fe200000e0000 */
[----:B------:R-:W-:Y:S01]  /*5bf0*/  UIADD3 UR14, UP0, UR50, 0x1f0, URZ ;  /* 0x000001f0320e7890 */ /* 0x000fe2000ff1e03f */
[----:B------:R-:W-:Y:S01]  /*5c00*/  R2UR UR18, R10 ;  /* 0x000000000a1272ca */ /* 0x000fe200000e0000 */
[----:B------:R-:W-:Y:S01]  /*5c10*/  UMOV UR25, UR33 ;  /* 0x0000002100197c82 */ /* 0x000fe20008000000 */
[----:B------:R-:W-:Y:S01]  /*5c20*/  R2UR UR10, R11 ;  /* 0x000000000b0a72ca */ /* 0x000fe200000e0000 */
[----:B------:R-:W-:Y:S01]  /*5c30*/  UMOV UR27, UR35 ;  /* 0x00000023001b7c82 */ /* 0x000fe20008000000 */
[----:B------:R-:W-:Y:S01]  /*5c40*/  UMOV UR17, UR33 ;  /* 0x0000002100117c82 */ /* 0x000fe20008000000 */
[----:B------:R-:W-:Y:S01]  /*5c50*/  UIADD3 UR32, UR13, 0x800, URZ ;  /* 0x000008000d207890 */ /* 0x000fe2000fffe03f */
[----:B------:R-:W-:Y:S01]  /*5c60*/  R2UR UR42, R12 ;  /* 0x000000000c2a72ca */ /* 0x000fe200000e0000 */
[----:B------:R-:W-:Y:S01]  /*5c70*/  UIADD3 UR24, UR13, 0xc00, URZ ;  /* 0x00000c000d187890 */ /* 0x000fe2000fffe03f */
[----:B------:R-:W-:Y:S01]  /*5c80*/  ISETP.GT.AND P1, PT, R8, 0x1, PT ;  /* 0x000000010800780c */ /* 0x000fe20003f24270 */
[----:B------:R-:W-:Y:S01]  /*5c90*/  UIADD3 UR16, UR13, 0x1000, URZ ;  /* 0x000010000d107890 */ /* 0x000fe2000fffe03f */
[----:B------:R-:W-:Y:S01]  /*5ca0*/  VIADD R3, R3, 0x1 ;  /* 0x0000000103037836 */ /* 0x000fe20000000000 */
[----:B------:R-:W-:Y:S01]  /*5cb0*/  UIADD3 UR8, UR13, 0x1400, URZ ;  /* 0x000014000d087890 */ /* 0x000fe2000fffe03f */
[----:B------:R-:W-:Y:S01]  /*5cc0*/  VIADD R6, R6, 0x20 ;  /* 0x0000002006067836 */ /* 0x000fe20000000000 */
[----:B------:R-:W-:Y:S01]  /*5cd0*/  UMOV UR28, UR36 ;  /* 0x00000024001c7c82 */ /* 0x000fe20008000000 */
[----:B------:R-:W-:Y:S01]  /*5ce0*/  UMOV UR19, UR35 ;  /* 0x0000002300137c82 */ /* 0x000fe20008000000 */
[----:B------:R-:W-:Y:S01]  /*5cf0*/  UMOV UR20, UR36 ;  /* 0x0000002400147c82 */ /* 0x000fe20008000000 */
[----:B------:R0:W-:Y:S01]  /*5d00*/  UTMALDG.3D [UR32], [UR6], desc[UR4] ;  /* 0x00000420060075b4 */ /* 0x0001e20008011000 */
[----:B------:R-:W-:Y:S01]  /*5d10*/  UMOV UR9, UR33 ;  /* 0x0000002100097c82 */ /* 0x000fe20008000000 */
[----:B------:R-:W-:Y:S01]  /*5d20*/  UMOV UR11, UR35 ;  /* 0x00000023000b7c82 */ /* 0x000fe20008000000 */
[----:B------:R-:W-:Y:S01]  /*5d30*/  UMOV UR12, UR36 ;  /* 0x00000024000c7c82 */ /* 0x000fe20008000000 */
[----:B------:R-:W-:Y:S01]  /*5d40*/  UIADD3 UR40, UR13, 0x1800, URZ ;  /* 0x000018000d287890 */ /* 0x000fe2000fffe03f */
[----:B------:R-:W-:Y:S01]  /*5d50*/  ISETP.NE.AND P0, PT, R3, 0xe, PT ;  /* 0x0000000e0300780c */ /* 0x000fe20003f05270 */
[----:B------:R-:W-:Y:S01]  /*5d60*/  UIADD3.X UR15, URZ, UR51, URZ, UP0, !UPT ;  /* 0x000000333f0f7290 */ /* 0x000fe200087fe43f */
[----:B------:R1:W-:Y:S01]  /*5d70*/  UTMALDG.3D [UR24], [UR6], desc[UR4] ;  /* 0x00000418060075b4 */ /* 0x0003e20008011000 */
[----:B------:R-:W-:Y:S01]  /*5d80*/  UMOV UR41, UR33 ;  /* 0x0000002100297c82 */ /* 0x000fe20008000000 */
[----:B------:R-:W-:Y:S01]  /*5d90*/  UMOV UR43, UR35 ;  /* 0x00000023002b7c82 */ /* 0x000fe20008000000 */
[----:B------:R-:W-:Y:S01]  /*5da0*/  UMOV UR44, UR36 ;  /* 0x00000024002c7c82 */ /* 0x000fe20008000000 */
[----:B------:R-:W-:-:S02]  /*5db0*/  SEL R5, RZ, 0x1, P0 ;  /* 0x00000001ff057807 */ /* 0x000fc40000000000 */
[----:B------:R-:W-:Y:S01]  /*5dc0*/  SEL R3, R3, RZ, P0 ;  /* 0x000000ff03037207 */ /* 0x000fe20000000000 */
[----:B------:R2:W-:Y:S01]  /*5dd0*/  UTMALDG.3D [UR16], [UR6], desc[UR4] ;  /* 0x00000410060075b4 */ /* 0x0005e20008011000 */
[----:B------:R-:W-:Y:S02]  /*5de0*/  LOP3.LUT R0, R0, R5, RZ, 0x3c, !PT ;  /* 0x0000000500007212 */ /* 0x000fe400078e3cff */
[----:B0-----:R-:W-:Y:S01]  /*5df0*/  R2UR UR34, R13 ;  /* 0x000000000d2272ca */ /* 0x001fe200000e0000 */
[----:B------:R0:W-:Y:S01]  /*5e00*/  UTMALDG.3D [UR8], [UR6], desc[UR4] ;  /* 0x00000408060075b4 */ /* 0x0001e20008011000 */
[----:B------:R-:W-:Y:S01]  /*5e10*/  UIADD3 UR32, UR13, 0x1c00, URZ ;  /* 0x00001c000d207890 */ /* 0x000fe2000fffe03f */
[----:B-1----:R-:W-:Y:S01]  /*5e20*/  R2UR UR26, R14 ;  /* 0x000000000e1a72ca */ /* 0x002fe200000e0000 */
[----:B------:R-:W-:Y:S01]  /*5e30*/  UIADD3 UR24, UR13, 0x2000, URZ ;  /* 0x000020000d187890 */ /* 0x000fe2000fffe03f */
[----:B------:R1:W-:Y:S01]  /*5e40*/  UTMALDG.3D [UR40], [UR6], desc[UR4] ;  /* 0x00000428060075b4 */ /* 0x0003e20008011000 */
[----:B--2---:R-:W-:Y:S01]  /*5e50*/  R2UR UR18, R15 ;  /* 0x000000000f1272ca */ /* 0x004fe200000e0000 */
[----:B------:R-:W-:-:S06]  /*5e60*/  UIADD3 UR16, UR13, 0x2400, URZ ;  /* 0x000024000d107890 */ /* 0x000fcc000fffe03f */
[----:B------:R1:W-:Y:S01]  /*5e70*/  UTMALDG.3D [UR32], [UR6], desc[UR4] ;  /* 0x00000420060075b4 */ /* 0x0003e20008011000 */
[----:B0-----:R-:W-:Y:S01]  /*5e80*/  R2UR UR11, R18 ;  /* 0x00000000120b72ca */ /* 0x001fe200000e0000 */
[----:B------:R-:W-:Y:S01]  /*5e90*/  UIADD3 UR8, UR13, 0x1c800, URZ ;  /* 0x0001c8000d087890 */ /* 0x000fe2000fffe03f */
[----:B------:R1:W-:Y:S01]  /*5ea0*/  UTMALDG.3D [UR24], [UR6], desc[UR4] ;  /* 0x00000418060075b4 */ /* 0x0003e20008011000 */
[----:B------:R-:W-:Y:S02]  /*5eb0*/  UMOV UR10, UR35 ;  /* 0x00000023000a7c82 */ /* 0x000fe40008000000 */
[----:B------:R1:W-:Y:S08]  /*5ec0*/  UTMALDG.3D [UR16], [UR6], desc[UR4] ;  /* 0x00000410060075b4 */ /* 0x0003f00008011000 */
[----:B------:R1:W-:Y:S02]  /*5ed0*/  UTMALDG.3D [UR8], [UR14], desc[UR4] ;  /* 0x000004080e0075b4 */ /* 0x0003e40008011000 */
[----:B-1----:R-:W-:Y:S05]  /*5ee0*/  @P1 BRA `(.L_x_120) ;  /* 0xfffffff800d01947 */ /* 0x002fea000383ffff */
.L_x_114:
[----:B------:R-:W-:Y:S05]  /*5ef0*/  BSYNC B6 ;  /* 0x0000000000067941 */ /* 0x000fea0003800000 */
.L_x_113:
[----:B------:R-:W-:Y:S01]  /*5f00*/  LOP3.LUT P2, RZ, R27, 0xff, RZ, 0xc0, !PT ;  /* 0x000000ff1bff7812 */ /* 0x000fe2000784c0ff */
[----:B------:R-:W-:Y:S01]  /*5f10*/  VIADD R0, R25, UR46 ;  /* 0x0000002e19007c36 */ /* 0x000fe20008000000 */
[----:B------:R-:W-:Y:S01]  /*5f20*/  ULDC.64 UR4, c[0x0][0x650] ;  /* 0x0001940000047ab9 */ /* 0x000fe20000000a00 */
[----:B------:R-:W-:Y:S01]  /*5f30*/  IMAD.U32 R7, RZ, RZ, UR46 ;  /* 0x0000002eff077e24 */ /* 0x000fe2000f8e00ff */
[----:B------:R-:W-:Y:S01]  /*5f40*/  UISETP.GE.U32.AND UP0, UPT, UR46, 0xe, UPT ;  /* 0x0000000e2e00788c */ /* 0x000fe2000bf06070 */
[----:B------:R-:W-:Y:S01]  /*5f50*/  BSSY B0, `(.L_x_121) ;  /* 0x000006b000007945 */ /* 0x000fe20003800000 */
[----:B------:R-:W-:Y:S01]  /*5f60*/  ISETP.GT.U32.AND P0, PT, R0, 0xd, PT ;  /* 0x0000000d0000780c */ /* 0x000fe20003f04070 */
[----:B------:R-:W-:Y:S01]  /*5f70*/  IMAD.MOV.U32 R22, RZ, RZ, -0x1 ;  /* 0xffffffffff167424 */ /* 0x000fe200078e00ff */
[----:B------:R-:W-:Y:S01]  /*5f80*/  SHF.R.U32.HI R4, RZ, 0x1, R0 ;  /* 0x00000001ff047819 */ /* 0x000fe20000011600 */
[----:B------:R-:W-:Y:S01]  /*5f90*/  IMAD.MOV.U32 R18, RZ, RZ, -0x1 ;  /* 0xffffffffff127424 */ /* 0x000fe200078e00ff */
[----:B------:R-:W-:Y:S01]  /*5fa0*/  ISETP.LT.U32.AND P0, PT, R7, 0xe, P0 ;  /* 0x0000000e0700780c */ /* 0x000fe20000701070 */
[----:B------:R-:W-:Y:S01]  /*5fb0*/  IMAD.MOV.U32 R19, RZ, RZ, -0x1 ;  /* 0xffffffffff137424 */ /* 0x000fe200078e00ff */
[----:B------:R-:W-:Y:S01]  /*5fc0*/  PLOP3.LUT P1, PT, PT, PT, UP0, 0x80, 0x0 ;  /* 0x000000000000781c */ /* 0x000fe20003f2f008 */
[----:B------:R-:W0:Y:S01]  /*5fd0*/  @P2 S2R R6, SR_CgaCtaId ;  /* 0x0000000000062919 */ /* 0x000e220000008800 */
[----:B------:R-:W-:Y:S01]  /*5fe0*/  @P2 MOV R3, 0x400 ;  /* 0x0000040000032802 */ /* 0x000fe20000000f00 */
[----:B------:R-:W-:Y:S01]  /*5ff0*/  IMAD.WIDE.U32 R4, R4, -0x6db6db6d, RZ ;  /* 0x9249249304047825 */ /* 0x000fe200078e00ff */
[----:B------:R-:W-:-:S04]  /*6000*/  PRMT R27, RZ, 0x7610, R27 ;  /* 0x00007610ff1b7816 */ /* 0x000fc8000000001b */
[----:B------:R-:W-:-:S05]  /*6010*/  SHF.R.U32.HI R5, RZ, 0x2, R5 ;  /* 0x00000002ff057819 */ /* 0x000fca0000011605 */
[--C-:B------:R-:W-:Y:S01]  /*6020*/  IMAD R25, R5, -0xe, R0.reuse ;  /* 0xfffffff205197824 */ /* 0x100fe200078e0200 */
[----:B------:R-:W-:Y:S02]  /*6030*/  PRMT R0, RZ, 0x7610, R0 ;  /* 0x00007610ff007816 */ /* 0x000fe40000000000 */
[----:B0-----:R-:W-:-:S04]  /*6040*/  @P2 LEA R3, R6, R3, 0x18 ;  /* 0x0000000306032211 */ /* 0x001fc800078ec0ff */
[----:B------:R0:W-:Y:S01]  /*6050*/  @P2 SYNCS.ARRIVE.TRANS64.A1T0 RZ, [R3+URZ+0x118], RZ ;  /* 0x000118ff03ff29a7 */ /* 0x0001e2000810003f */
[----:B------:R-:W-:-:S04]  /*6060*/  IADD3 R16, P2, R16, UR52, RZ ;  /* 0x0000003410107c10 */ /* 0x000fc8000ff5e0ff */
[----:B------:R-:W-:Y:S02]  /*6070*/  IADD3.X R17, R17, UR45, RZ, P2, !PT ;  /* 0x0000002d11117c10 */ /* 0x000fe400097fe4ff */
[----:B0-----:R-:W-:Y:S02]  /*6080*/  SEL R3, RZ, 0x1, !P0 ;  /* 0x00000001ff037807 */ /* 0x001fe40004000000 */
[----:B------:R-:W-:Y:S02]  /*6090*/  ISETP.GE.U32.AND P0, PT, R16, UR4, PT ;  /* 0x0000000410007c0c */ /* 0x000fe4000bf06070 */
[----:B------:R-:W-:Y:S02]  /*60a0*/  LOP3.LUT R24, R24, R3, RZ, 0x3c, !PT ;  /* 0x0000000318187212 */ /* 0x000fe400078e3cff */
[----:B------:R-:W-:Y:S02]  /*60b0*/  ISETP.GE.U32.AND.EX P0, PT, R17, UR5, PT, P0 ;  /* 0x0000000511007c0c */ /* 0x000fe4000bf06100 */
[----:B------:R-:W-:-:S11]  /*60c0*/  @P1 LOP3.LUT R24, R24, 0x1, R5, 0x78, !PT ;  /* 0x0000000118181812 */ /* 0x000fd600078e7805 */
[----:B------:R-:W-:Y:S05]  /*60d0*/  @P0 BRA `(.L_x_122) ;  /* 0x0000000400480947 */ /* 0x000fea0003800000 */
[----:B------:R-:W-:Y:S01]  /*60e0*/  ULDC.64 UR4, c[0x0][0x628] ;  /* 0x00018a0000047ab9 */ /* 0x000fe20000000a00 */
[----:B------:R-:W0:Y:S01]  /*60f0*/  S2R R3, SR_CTAID.X ;  /* 0x0000000000037919 */ /* 0x000e220000002500 */
[----:B------:R-:W-:Y:S01]  /*6100*/  ISETP.NE.U32.AND P0, PT, RZ, UR4, PT ;  /* 0x00000004ff007c0c */ /* 0x000fe2000bf05070 */
[----:B------:R-:W-:Y:S01]  /*6110*/  ULDC UR7, c[0x0][0x630] ;  /* 0x00018c0000077ab9 */ /* 0x000fe20000000800 */
[----:B------:R-:W-:Y:S01]  /*6120*/  IMAD.MOV.U32 R4, RZ, RZ, R16 ;  /* 0x000000ffff047224 */ /* 0x000fe200078e0010 */
[----:B------:R-:W1:Y:S01]  /*6130*/  S2R R0, SR_CTAID.Y ;  /* 0x0000000000007919 */ /* 0x000e620000002600 */
[----:B------:R-:W-:Y:S01]  /*6140*/  ISETP.NE.AND.EX P0, PT, RZ, UR5, PT, P0 ;  /* 0x00000005ff007c0c */ /* 0x000fe2000bf05300 */
[----:B------:R-:W-:-:S12]  /*6150*/  IMAD.MOV.U32 R5, RZ, RZ, R17 ;  /* 0x000000ffff057224 */ /* 0x000fd800078e0011 */
[----:B------:R-:W-:Y:S05]  /*6160*/  @!P0 BRA `(.L_x_123) ;  /* 0x0000000000288947 */ /* 0x000fea0003800000 */
[----:B------:R-:W-:Y:S02]  /*6170*/  ULDC UR6, c[0x0][0x634] ;  /* 0x00018d0000067ab9 */ /* 0x000fe40000000800 */
[----:B------:R-:W-:-:S05]  /*6180*/  IADD3 R9, P0, R16, UR6, RZ ;  /* 0x0000000610097c10 */ /* 0x000fca000ff1e0ff */
[----:B------:R-:W-:-:S04]  /*6190*/  IMAD.X R11, RZ, RZ, R17, P0 ;  /* 0x000000ffff0b7224 */ /* 0x000fc800000e0611 */
[----:B------:R-:W-:-:S04]  /*61a0*/  IMAD.WIDE.U32 R6, R11, UR4, RZ ;  /* 0x000000040b067c25 */ /* 0x000fc8000f8e00ff */
[----:B------:R-:W-:-:S04]  /*61b0*/  IMAD.WIDE.U32 R6, P0, R9, UR5, R6 ;  /* 0x0000000509067c25 */ /* 0x000fc8000f800006 */
[----:B------:R-:W-:-:S04]  /*61c0*/  IMAD.WIDE.U32 R8, R9, UR4, RZ ;  /* 0x0000000409087c25 */ /* 0x000fc8000f8e00ff */
[----:B------:R-:W-:Y:S01]  /*61d0*/  IMAD.X R5, RZ, RZ, RZ, P0 ;  /* 0x000000ffff057224 */ /* 0x000fe200000e06ff */
[----:B------:R-:W-:Y:S01]  /*61e0*/  IADD3 RZ, P0, R9, R6, RZ ;  /* 0x0000000609ff7210 */ /* 0x000fe20007f1e0ff */
[----:B------:R-:W-:-:S04]  /*61f0*/  IMAD.MOV.U32 R4, RZ, RZ, R7 ;  /* 0x000000ffff047224 */ /* 0x000fc800078e0007 */
[----:B------:R-:W-:-:S08]  /*6200*/  IMAD.WIDE.U32.X R4, R11, UR5, R4, P0 ;  /* 0x000000050b047c25 */ /* 0x000fd000080e0404 */
.L_x_123:
[--C-:B------:R-:W-:Y:S01]  /*6210*/  SHF.R.U64 R19, R4, UR7, R5.reuse ;  /* 0x0000000704137c19 */ /* 0x100fe20008001205 */
[----:B------:R-:W-:Y:S01]  /*6220*/  ULDC.64 UR4, c[0x0][0x620] ;  /* 0x0001880000047ab9 */ /* 0x000fe20000000a00 */
[----:B------:R-:W-:Y:S01]  /*6230*/  SHF.R.U32.HI R4, RZ, UR7, R5 ;  /* 0x00000007ff047c19 */ /* 0x000fe20008011605 */
[----:B------:R-:W-:Y:S01]  /*6240*/  ULDC.64 UR8, c[0x0][0x640] ;  /* 0x0001900000087ab9 */ /* 0x000fe20000000a00 */
[----:B------:R-:W-:Y:S01]  /*6250*/  IADD3 R7, P0, RZ, -R19, RZ ;  /* 0x80000013ff077210 */ /* 0x000fe20007f1e0ff */
[----:B------:R-:W2:Y:S01]  /*6260*/  LDC R13, c[0x0][0x148] ;  /* 0x00005200ff0d7b82 */ /* 0x000ea20000000800 */
[----:B0-----:R-:W-:Y:S01]  /*6270*/  I2FP.F32.U32 R8, R3 ;  /* 0x0000000300087245 */ /* 0x001fe20000201000 */
[----:B------:R-:W-:Y:S02]  /*6280*/  ULDC UR6, c[0x0][0x608] ;  /* 0x0001820000067ab9 */ /* 0x000fe40000000800 */
[----:B------:R-:W-:Y:S01]  /*6290*/  IMAD.X R4, RZ, RZ, ~R4, P0 ;  /* 0x000000ffff047224 */ /* 0x000fe200000e0e04 */
[----:B------:R-:W-:-:S03]  /*62a0*/  ISETP.NE.U32.AND P0, PT, RZ, UR8, PT ;  /* 0x00000008ff007c0c */ /* 0x000fc6000bf05070 */
[----:B------:R-:W-:Y:S01]  /*62b0*/  IMAD R6, R4, UR4, RZ ;  /* 0x0000000404067c24 */ /* 0x000fe2000f8e02ff */
[----:B------:R-:W-:Y:S01]  /*62c0*/  ISETP.NE.AND.EX P0, PT, RZ, UR9, PT, P0 ;  /* 0x00000009ff007c0c */ /* 0x000fe2000bf05300 */
[----:B------:R-:W-:Y:S01]  /*62d0*/  IMAD.WIDE.U32 R4, R7, UR4, R16 ;  /* 0x0000000407047c25 */ /* 0x000fe2000f8e0010 */
[----:B------:R-:W-:-:S03]  /*62e0*/  ULDC UR4, c[0x0][0x150] ;  /* 0x0000540000047ab9 */ /* 0x000fc60000000800 */
[----:B------:R-:W-:Y:S01]  /*62f0*/  FMUL R8, R8, UR4 ;  /* 0x0000000408087c20 */ /* 0x000fe20008400000 */
[----:B------:R-:W-:Y:S01]  /*6300*/  IMAD R7, R7, UR5, R6 ;  /* 0x0000000507077c24 */ /* 0x000fe2000f8e0206 */
[----:B------:R-:W-:Y:S01]  /*6310*/  ULDC UR4, c[0x0][0x618] ;  /* 0x0001860000047ab9 */ /* 0x000fe20000000800 */
[----:B------:R-:W0:Y:S01]  /*6320*/  LDC R6, c[0x0][0x144] ;  /* 0x00005100ff067b82 */ /* 0x000e220000000800 */
[----:B------:R-:W-:Y:S01]  /*6330*/  ULDC UR5, c[0x0][0x154] ;  /* 0x0000550000057ab9 */ /* 0x000fe20000000800 */
[----:B------:R-:W-:Y:S01]  /*6340*/  IMAD.IADD R5, R5, 0x1, R7 ;  /* 0x0000000105057824 */ /* 0x000fe200078e0207 */
[----:B------:R-:W3:Y:S04]  /*6350*/  F2I.U32.TRUNC.NTZ R8, R8 ;  /* 0x0000000800087305 */ /* 0x000ee8000020f000 */
[----:B------:R-:W-:-:S02]  /*6360*/  SHF.R.U64 R10, R4, UR4, R5 ;  /* 0x00000004040a7c19 */ /* 0x000fc40008001205 */
[----:B-1----:R-:W-:Y:S02]  /*6370*/  I2FP.F32.U32 R4, R0 ;  /* 0x0000000000047245 */ /* 0x002fe40000201000 */
[----:B------:R-:W-:Y:S01]  /*6380*/  SHF.R.U32.HI R5, RZ, UR4, R5 ;  /* 0x00000004ff057c19 */ /* 0x000fe20008011605 */
[----:B------:R-:W-:Y:S02]  /*6390*/  ULDC UR4, c[0x0][0x658] ;  /* 0x0001960000047ab9 */ /* 0x000fe40000000800 */
[----:B------:R-:W-:Y:S01]  /*63a0*/  FMUL R7, R4, UR5 ;  /* 0x0000000504077c20 */ /* 0x000fe20008400000 */
[--C-:B------:R-:W-:Y:S02]  /*63b0*/  SHF.R.U64 R12, R10, UR6, R5.reuse ;  /* 0x000000060a0c7c19 */ /* 0x100fe40008001205 */
[----:B------:R-:W-:Y:S01]  /*63c0*/  SHF.R.U32.HI R5, RZ, UR6, R5 ;  /* 0x00000006ff057c19 */ /* 0x000fe20008011605 */
[----:B------:R1:W4:Y:S01]  /*63d0*/  F2I.U32.TRUNC.NTZ R14, R7 ;  /* 0x00000007000e7305 */ /* 0x000322000020f000 */
[----:B---3--:R-:W-:-:S02]  /*63e0*/  IMAD.MOV R8, RZ, RZ, -R8 ;  /* 0x000000ffff087224 */ /* 0x008fc400078e0a08 */
[--C-:B------:R-:W-:Y:S02]  /*63f0*/  SHF.R.U64 R11, R12, UR4, R5.reuse ;  /* 0x000000040c0b7c19 */ /* 0x100fe40008001205 */
[----:B------:R-:W-:Y:S01]  /*6400*/  SHF.R.U32.HI R5, RZ, UR4, R5 ;  /* 0x00000004ff057c19 */ /* 0x000fe20008011605 */
[----:B0-----:R-:W-:Y:S02]  /*6410*/  IMAD R3, R6, R8, R3 ;  /* 0x0000000806037224 */ /* 0x001fe400078e0203 */
[----:B------:R-:W-:Y:S01]  /*6420*/  IMAD.MOV.U32 R4, RZ, RZ, R11 ;  /* 0x000000ffff047224 */ /* 0x000fe200078e000b */
[----:B-12-4-:R-:W-:Y:S06]  /*6430*/  @!P0 BRA `(.L_x_124) ;  /* 0x0000000000288947 */ /* 0x016fec0003800000 */
        /* <DEDUP_REMOVED lines=10> */
.L_x_124:
[----:B------:R-:W-:Y:S01]  /*64e0*/  ISETP.NE.AND P0, PT, R2, 0x1, PT ;  /* 0x000000010200780c */ /* 0x000fe20003f05270 */
[----:B------:R-:W-:Y:S01]  /*64f0*/  ULDC UR4, c[0x0][0x648] ;  /* 0x0001920000047ab9 */ /* 0x000fe20000000800 */
[----:B------:R-:W-:Y:S01]  /*6500*/  IMAD.MOV R14, RZ, RZ, -R14 ;  /* 0x000000ffff0e7224 */ /* 0x000fe200078e0a0e */
[----:B------:R-:W-:Y:S01]  /*6510*/  SHF.R.U64 R5, R4, UR4, R5 ;  /* 0x0000000404057c19 */ /* 0x000fe20008001205 */
[----:B------:R-:W-:Y:S01]  /*6520*/  ULDC UR4, c[0x0][0x638] ;  /* 0x00018e0000047ab9 */ /* 0x000fe20000000800 */
[----:B------:R-:W-:Y:S01]  /*6530*/  LOP3.LUT R12, R12, UR38, RZ, 0xc0, !PT ;  /* 0x000000260c0c7c12 */ /* 0x000fe2000f8ec0ff */
[----:B------:R-:W-:Y:S01]  /*6540*/  ULDC UR5, c[0x0][0x610] ;  /* 0x0001840000057ab9 */ /* 0x000fe20000000800 */
[----:B------:R-:W-:-:S03]  /*6550*/  LOP3.LUT R22, R10, UR39, RZ, 0xc0, !PT ;  /* 0x000000270a167c12 */ /* 0x000fc6000f8ec0ff */
[----:B------:R-:W-:-:S03]  /*6560*/  IMAD R12, R5, UR37, R12 ;  /* 0x00000025050c7c24 */ /* 0x000fc6000f8e020c */
[----:B------:R-:W-:Y:S02]  /*6570*/  @P0 IMAD R3, R13, R14, R0 ;  /* 0x0000000e0d030224 */ /* 0x000fe400078e0200 */
[----:B------:R-:W-:Y:S02]  /*6580*/  IMAD.MOV R0, RZ, RZ, -R5 ;  /* 0x000000ffff007224 */ /* 0x000fe400078e0a05 */
[----:B------:R-:W-:Y:S02]  /*6590*/  IMAD R3, R12, UR5, R3 ;  /* 0x000000050c037c24 */ /* 0x000fe4000f8e0203 */
[----:B------:R-:W-:Y:S01]  /*65a0*/  IMAD R11, R0, UR4, R11 ;  /* 0x00000004000b7c24 */ /* 0x000fe2000f8e020b */
[----:B------:R-:W-:Y:S01]  /*65b0*/  ULDC UR4, c[0x0][0x600] ;  /* 0x0001800000047ab9 */ /* 0x000fe20000000800 */
[----:B------:R-:W-:Y:S02]  /*65c0*/  IMAD.MOV.U32 R0, RZ, RZ, 0x1 ;  /* 0x00000001ff007424 */ /* 0x000fe400078e00ff */
[----:B------:R-:W-:-:S05]  /*65d0*/  IMAD R22, R11, UR4, R22 ;  /* 0x000000040b167c24 */ /* 0x000fca000f8e0216 */
[----:B------:R-:W-:Y:S02]  /*65e0*/  SEL R18, R22, R3, !P0 ;  /* 0x0000000316127207 */ /* 0x000fe40004000000 */
[----:B------:R-:W-:-:S07]  /*65f0*/  SEL R22, R3, R22, !P0 ;  /* 0x0000001603167207 */ /* 0x000fce0004000000 */
.L_x_122:
[----:B------:R-:W-:Y:S05]  /*6600*/  BSYNC B0 ;  /* 0x0000000000007941 */ /* 0x000fea0003800000 */
.L_x_121:
[----:B------:R-:W-:-:S13]  /*6610*/  LOP3.LUT P0, RZ, R0, 0xff, RZ, 0xc0, !PT ;  /* 0x000000ff00ff7812 */ /* 0x000fda000780c0ff */
[----:B------:R-:W-:Y:S05]  /*6620*/  @P0 BRA `(.L_x_125) ;  /* 0xfffffff000080947 */ /* 0x000fea000383ffff */
[----:B------:R-:W-:Y:S05]  /*6630*/  BSYNC B7 ;  /* 0x0000000000077941 */ /* 0x000fea0003800000 */
.L_x_111:
[----:B------:R-:W-:-:S03]  /*6640*/  UMOV UR4, 0xffffffff ;  /* 0xffffffff00047882 */ /* 0x000fc60000000000 */
[----:B------:R-:W-:Y:S05]  /*6650*/  BRA.DIV UR4, `(.L_x_126) ;  /* 0x0000000a04e07947 */ /* 0x000fea000b800000 */
[----:B------:R-:W-:-:S13]  /*6660*/  ELECT P6, URZ, PT ;  /* 0x00000000003f782f */ /* 0x000fda00038c0000 */
.L_x_154:
[----:B------:R-:W-:Y:S04]  /*6670*/  BSSY B0, `(.L_x_127) ;  /* 0x0000086000007945 */ /* 0x000fe80003800000 */
[----:B------:R-:W-:Y:S05]  /*6680*/  @!P6 BRA `(.L_x_128) ;  /* 0x000000080010e947 */ /* 0x000fea0003800000 */
[----:B------:R-:W-:-:S04]  /*6690*/  ULOP3.LUT UR4, UR49, 0x2, URZ, 0xfc, !UPT ;  /* 0x0000000231047892 */ /* 0x000fc8000f8efc3f */
[----:B------:R-:W-:-:S06]  /*66a0*/  UISETP.NE.AND UP0, UPT, UR4, 0x3, UPT ;  /* 0x000000030400788c */ /* 0x000fcc000bf05270 */
[----:B------:R-:W-:-:S13]  /*66b0*/  PLOP3.LUT P0, PT, PT, PT, UP0, 0x80, 0x0 ;  /* 0x000000000000781c */ /* 0x000fda0003f0f008 */
[----:B------:R-:W-:Y:S05]  /*66c0*/  @!P0 BRA `(.L_x_129) ;  /* 0x0000000000048947 */ /* 0x000fea0003800000 */
[----:B------:R-:W-:Y:S01]  /*66d0*/  BPT.TRAP 0x1 ;  /* 0x000000040000795c */ /* 0x000fe20000300000 */
.L_x_129:
[----:B------:R-:W0:Y:S01]  /*66e0*/  S2R R3, SR_CgaCtaId ;  /* 0x0000000000037919 */ /* 0x000e220000008800 */
[----:B------:R-:W-:Y:S02]  /*66f0*/  MOV R0, 0x400 ;  /* 0x0000040000007802 */ /* 0x000fe40000000f00 */
[----:B------:R-:W-:Y:S02]  /*6700*/  SHF.L.U32 R2, R24, 0x1f, RZ ;  /* 0x0000001f18027819 */ /* 0x000fe400000006ff */
[----:B0-----:R-:W-:-:S05]  /*6710*/  LEA R0, R3, R0, 0x18 ;  /* 0x0000000003007211 */ /* 0x001fca00078ec0ff */
[----:B------:R-:W-:-:S04]  /*6720*/  VIADD R0, R0, 0x70 ;  /* 0x0000007000007836 */ /* 0x000fc80000000000 */
[C---:B------:R-:W-:Y:S02]  /*6730*/  IMAD R5, R25.reuse, 0x8, R0 ;  /* 0x0000000819057824 */ /* 0x040fe400078e0200 */
[----:B------:R-:W-:Y:S02]  /*6740*/  VIADD R25, R25, 0x1 ;  /* 0x0000000119197836 */ /* 0x000fe40000000000 */
[----:B------:R-:W0:Y:S03]  /*6750*/  SYNCS.PHASECHK.TRANS64.TRYWAIT P0, [R5+URZ], R2 ;  /* 0x00000002050075a7 */ /* 0x000e26000800017f */
[----:B------:R-:W-:-:S04]  /*6760*/  ISETP.NE.AND P1, PT, R25, 0xe, PT ;  /* 0x0000000e1900780c */ /* 0x000fc80003f25270 */
[----:B------:R-:W-:Y:S02]  /*6770*/  SEL R3, RZ, 0x1, P1 ;  /* 0x00000001ff037807 */ /* 0x000fe40000800000 */
[----:B------:R-:W-:Y:S02]  /*6780*/  SEL R25, R25, RZ, P1 ;  /* 0x000000ff19197207 */ /* 0x000fe40000800000 */
[----:B------:R-:W-:-:S03]  /*6790*/  LOP3.LUT R24, R24, R3, RZ, 0x3c, !PT ;  /* 0x0000000318187212 */ /* 0x000fc600078e3cff */
[----:B------:R-:W-:Y:S01]  /*67a0*/  IMAD R7, R25, 0x8, R0 ;  /* 0x0000000819077824 */ /* 0x000fe200078e0200 */
[----:B------:R-:W-:Y:S01]  /*67b0*/  SHF.L.U32 R4, R24, 0x1f, RZ ;  /* 0x0000001f18047819 */ /* 0x000fe200000006ff */
[----:B0-----:R-:W-:Y:S06]  /*67c0*/  @!P0 BRA `(.L_x_130) ;  /* 0x0000000800a48947 */ /* 0x001fec0003800000 */
.L_x_155:
[----:B------:R-:W1:Y:S01]  /*67d0*/  SYNCS.PHASECHK.TRANS64.TRYWAIT P0, [R7+URZ], R4 ;  /* 0x00000004070075a7 */ /* 0x000e62000800017f */
[----:B0-----:R-:W-:-:S05]  /*67e0*/  VIADD R2, R25, 0x1 ;  /* 0x0000000119027836 */ /* 0x001fca0000000000 */
[----:B------:R-:W-:-:S04]  /*67f0*/  ISETP.NE.AND P1, PT, R2, 0xe, PT ;  /* 0x0000000e0200780c */ /* 0x000fc80003f25270 */
[----:B------:R-:W-:Y:S02]  /*6800*/  SEL R3, RZ, 0x1, P1 ;  /* 0x00000001ff037807 */ /* 0x000fe40000800000 */
[----:B------:R-:W-:Y:S02]  /*6810*/  SEL R9, R2, RZ, P1 ;  /* 0x000000ff02097207 */ /* 0x000fe40000800000 */
[----:B------:R-:W-:-:S03]  /*6820*/  LOP3.LUT R24, R24, R3, RZ, 0x3c, !PT ;  /* 0x0000000318187212 */ /* 0x000fc600078e3cff */
[----:B------:R-:W-:Y:S01]  /*6830*/  IMAD R6, R9, 0x8, R0 ;  /* 0x0000000809067824 */ /* 0x000fe200078e0200 */
[----:B------:R-:W-:Y:S01]  /*6840*/  SHF.L.U32 R5, R24, 0x1f, RZ ;  /* 0x0000001f18057819 */ /* 0x000fe200000006ff */
[----:B-1----:R-:W-:Y:S06]  /*6850*/  @!P0 BRA `(.L_x_131) ;  /* 0x0000000800948947 */ /* 0x002fec0003800000 */
.L_x_156:
[----:B------:R-:W1:Y:S01]  /*6860*/  SYNCS.PHASECHK.TRANS64.TRYWAIT P0, [R6+URZ], R5 ;  /* 0x00000005060075a7 */ /* 0x000e62000800017f */
[----:B------:R-:W-:-:S05]  /*6870*/  VIADD R2, R9, 0x1 ;  /* 0x0000000109027836 */ /* 0x000fca0000000000 */
[----:B------:R-:W-:-:S04]  /*6880*/  ISETP.NE.AND P1, PT, R2, 0xe, PT ;  /* 0x0000000e0200780c */ /* 0x000fc80003f25270 */
[----:B------:R-:W-:Y:S02]  /*6890*/  SEL R3, RZ, 0x1, P1 ;  /* 0x00000001ff037807 */ /* 0x000fe40000800000 */
[----:B0-----:R-:W-:Y:S02]  /*68a0*/  SEL R7, R2, RZ, P1 ;  /* 0x000000ff02077207 */ /* 0x001fe40000800000 */
[----:B------:R-:W-:-:S03]  /*68b0*/  LOP3.LUT R24, R24, R3, RZ, 0x3c, !PT ;  /* 0x0000000318187212 */ /* 0x000fc600078e3cff */
[----:B------:R-:W-:Y:S01]  /*68c0*/  IMAD R9, R7, 0x8, R0 ;  /* 0x0000000807097824 */ /* 0x000fe200078e0200 */
[----:B------:R-:W-:Y:S01]  /*68d0*/  SHF.L.U32 R4, R24, 0x1f, RZ ;  /* 0x0000001f18047819 */ /* 0x000fe200000006ff */
[----:B-1----:R-:W-:Y:S06]  /*68e0*/  @!P0 BRA `(.L_x_132) ;  /* 0x0000000800848947 */ /* 0x002fec0003800000 */
.L_x_157:
[----:B------:R-:W1:Y:S01]  /*68f0*/  SYNCS.PHASECHK.TRANS64.TRYWAIT P0, [R9+URZ], R4 ;  /* 0x00000004090075a7 */ /* 0x000e62000800017f */
[----:B------:R-:W-:-:S05]  /*6900*/  VIADD R2, R7, 0x1 ;  /* 0x0000000107027836 */ /* 0x000fca0000000000 */
[----:B------:R-:W-:-:S04]  /*6910*/  ISETP.NE.AND P1, PT, R2, 0xe, PT ;  /* 0x0000000e0200780c */ /* 0x000fc80003f25270 */
[----:B------:R-:W-:Y:S02]  /*6920*/  SEL R3, RZ, 0x1, P1 ;  /* 0x00000001ff037807 */ /* 0x000fe40000800000 */
[----:B------:R-:W-:Y:S02]  /*6930*/  SEL R7, R2, RZ, P1 ;  /* 0x000000ff02077207 */ /* 0x000fe40000800000 */
[----:B------:R-:W-:-:S03]  /*6940*/  LOP3.LUT R24, R24, R3, RZ, 0x3c, !PT ;  /* 0x0000000318187212 */ /* 0x000fc600078e3cff */
[----:B0-----:R-:W-:Y:S01]  /*6950*/  IMAD R6, R7, 0x8, R0 ;  /* 0x0000000807067824 */ /* 0x001fe200078e0200 */
[----:B------:R-:W-:Y:S01]  /*6960*/  SHF.L.U32 R5, R24, 0x1f, RZ ;  /* 0x0000001f18057819 */ /* 0x000fe200000006ff */
[----:B-1----:R-:W-:Y:S06]  /*6970*/  @!P0 BRA `(.L_x_133) ;  /* 0x0000000800748947 */ /* 0x002fec0003800000 */
.L_x_158:
        /* <DEDUP_REMOVED lines=9> */
.L_x_159:
        /* <DEDUP_REMOVED lines=9> */
.L_x_160:
        /* <DEDUP_REMOVED lines=9> */
.L_x_161:
        /* <DEDUP_REMOVED lines=9> */
.L_x_162:
        /* <DEDUP_REMOVED lines=9> */
.L_x_163:
        /* <DEDUP_REMOVED lines=9> */
.L_x_164:
        /* <DEDUP_REMOVED lines=9> */
.L_x_165:
        /* <DEDUP_REMOVED lines=9> */
.L_x_166:
[----:B------:R-:W1:Y:S01]  /*6e00*/  SYNCS.PHASECHK.TRANS64.TRYWAIT P0, [R6+URZ], R5 ;  /* 0x00000005060075a7 */ /* 0x000e62000800017f */
[----:B------:R-:W-:-:S05]  /*6e10*/  VIADD R2, R7, 0x1 ;  /* 0x0000000107027836 */ /* 0x000fca0000000000 */
[----:B------:R-:W-:-:S04]  /*6e20*/  ISETP.NE.AND P1, PT, R2, 0xe, PT ;  /* 0x0000000e0200780c */ /* 0x000fc80003f25270 */
[----:B0-----:R-:W-:Y:S02]  /*6e30*/  SEL R4, RZ, 0x1, P1 ;  /* 0x00000001ff047807 */ /* 0x001fe40000800000 */
[----:B------:R-:W-:Y:S02]  /*6e40*/  SEL R3, R2, RZ, P1 ;  /* 0x000000ff02037207 */ /* 0x000fe40000800000 */
[----:B------:R-:W-:Y:S01]  /*6e50*/  LOP3.LUT R4, R11, R4, RZ, 0x3c, !PT ;  /* 0x000000040b047212 */ /* 0x000fe200078e3cff */
[----:B-1----:R-:W-:Y:S06]  /*6e60*/  @!P0 BRA `(.L_x_142) ;  /* 0x0000000400ec8947 */ /* 0x002fec0003800000 */
.L_x_167:
[----:B------:R-:W-:Y:S01]  /*6e70*/  IMAD R3, R3, 0x8, R0 ;  /* 0x0000000803037824 */ /* 0x000fe200078e0200 */
[----:B------:R-:W-:-:S07]  /*6e80*/  SHF.L.U32 R0, R4, 0x1f, RZ ;  /* 0x0000001f04007819 */ /* 0x000fce00000006ff */
.L_x_143:
[----:B-1----:R1:W2:Y:S02]  /*6e90*/  SYNCS.PHASECHK.TRANS64.TRYWAIT P0, [R3+URZ], R0 ;  /* 0x00000000030075a7 */ /* 0x0022a4000800017f */
[----:B--2---:R-:W-:Y:S05]  /*6ea0*/  @!P0 NANOSLEEP.SYNCS 0x989680 ;  /* 0x009896800000895d */ /* 0x004fea0003900000 */
[----:B------:R-:W2:Y:S02]  /*6eb0*/  @!P0 SYNCS.PHASECHK.TRANS64 P0, [R3+URZ], R0 ;  /* 0x00000000030085a7 */ /* 0x000ea4000800007f */
[----:B--2---:R-:W-:Y:S05]  /*6ec0*/  @!P0 BRA `(.L_x_143) ;  /* 0xfffffffc00f08947 */ /* 0x004fea000383ffff */
.L_x_128:
[----:B------:R-:W-:Y:S05]  /*6ed0*/  BSYNC B0 ;  /* 0x0000000000007941 */ /* 0x000fea0003800000 */
.L_x_127:
[----:B------:R-:W-:Y:S05]  /*6ee0*/  EXIT ;  /* 0x000000000000794d */ /* 0x000fea0003800000 */
.L_x_16:
[----:B0-----:R-:W-:-:S04]  /*6ef0*/  IMAD.U32 R3, RZ, RZ, UR44 ;  /* 0x0000002cff037e24 */ /* 0x001fc8000f8e00ff */
[----:B------:R0:W1:Y:S03]  /*6f00*/  SYNCS.PHASECHK.TRANS64.TRYWAIT P0, [R3+URZ], R0 ;  /* 0x00000000030075a7 */ /* 0x000066000800017f */
[----:B-1----:R-:W-:Y:S05]  /*6f10*/  @!P0 NANOSLEEP.SYNCS 0x989680 ;  /* 0x009896800000895d */ /* 0x002fea0003900000 */
[----:B------:R-:W1:Y:S02]  /*6f20*/  @!P0 SYNCS.PHASECHK.TRANS64 P0, [R3+URZ], R0 ;  /* 0x00000000030085a7 */ /* 0x000e64000800007f */
[----:B-1----:R-:W-:Y:S05]  /*6f30*/  @!P0 BRA `(.L_x_16) ;  /* 0xfffffffc00ec8947 */ /* 0x002fea000383ffff */
[----:B------:R-:W-:Y:S05]  /*6f40*/  BRA `(.L_x_144) ;  /* 0xffffffa400d07947 */ /* 0x000fea000383ffff */
.L_x_20:
[----:B------:R-:W-:Y:S01]  /*6f50*/  CS2R R12, SRZ ;  /* 0x00000000000c7805 */ /* 0x000fe2000001ff00 */
[----:B------:R-:W-:Y:S02]  /*6f60*/  IMAD.MOV.U32 R11, RZ, RZ, 0x1f ;  /* 0x0000001fff0b7424 */ /* 0x000fe400078e00ff */
[----:B------:R-:W-:-:S07]  /*6f70*/  IMAD.MOV.U32 R15, RZ, RZ, -0x1 ;  /* 0xffffffffff0f7424 */ /* 0x000fce00078e00ff */
[----:B-----5:R-:W-:Y:S05]  /*6f80*/  WARPSYNC.COLLECTIVE R15, `(.L_x_145) ;  /* 0x000000000f087348 */ /* 0x020fea0003c00000 */
[----:B------:R0:W1:Y:S02]  /*6f90*/  SHFL.IDX P6, R14, R13, R12, R11 ;  /* 0x0000000c0d0e7389 */ /* 0x00006400000c000b */
[----:B01---5:R-:W-:Y:S01]  /*6fa0*/  ENDCOLLECTIVE ;  /* 0x000000000000791b */ /* 0x023fe20003800000 */
.L_x_145:
[----:B------:R-:W-:Y:S05]  /*6fb0*/  BRA `(.L_x_146) ;  /* 0xffffffa800a07947 */ /* 0x000fea000383ffff */
.L_x_24:
[----:B-1----:R1:W2:Y:S02]  /*6fc0*/  SYNCS.PHASECHK.TRANS64.TRYWAIT P1, [R3+URZ], R0 ;  /* 0x00000000030075a7 */ /* 0x0022a4000802017f */
[----:B--2---:R-:W-:Y:S05]  /*6fd0*/  @!P1 NANOSLEEP.SYNCS 0x989680 ;  /* 0x009896800000995d */ /* 0x004fea0003900000 */
[----:B------:R-:W2:Y:S02]  /*6fe0*/  @!P1 SYNCS.PHASECHK.TRANS64 P1, [R3+URZ], R0 ;  /* 0x00000000030095a7 */ /* 0x000ea4000802007f */
[----:B--2---:R-:W-:Y:S05]  /*6ff0*/  @!P1 BRA `(.L_x_24) ;  /* 0xfffffffc00f09947 */ /* 0x004fea000383ffff */
[----:B------:R-:W-:Y:S05]  /*7000*/  BRA `(.L_x_23) ;  /* 0xffffffa800bc7947 */ /* 0x000fea000383ffff */
.L_x_29:
[----:B0-----:R0:W1:Y:S02]  /*7010*/  SYNCS.PHASECHK.TRANS64.TRYWAIT P1, [R3+URZ], R8 ;  /* 0x00000008030075a7 */ /* 0x001064000802017f */
[----:B-1----:R-:W-:Y:S05]  /*7020*/  @!P1 NANOSLEEP.SYNCS 0x989680 ;  /* 0x009896800000995d */ /* 0x002fea0003900000 */
[----:B------:R-:W1:Y:S02]  /*7030*/  @!P1 SYNCS.PHASECHK.TRANS64 P1, [R3+URZ], R8 ;  /* 0x00000008030095a7 */ /* 0x000e64000802007f */
[----:B-1----:R-:W-:Y:S05]  /*7040*/  @!P1 BRA `(.L_x_29) ;  /* 0xfffffffc00f09947 */ /* 0x002fea000383ffff */
[----:B------:R-:W-:Y:S05]  /*7050*/  BRA `(.L_x_28) ;  /* 0xffffffac00d47947 */ /* 0x000fea000383ffff */
.L_x_37:
[----:B------:R0:W0:Y:S02]  /*7060*/  SYNCS.PHASECHK.TRANS64.TRYWAIT P1, [R7+URZ], R8 ;  /* 0x00000008070075a7 */ /* 0x000024000802017f */
[----:B0-----:R-:W-:Y:S05]  /*7070*/  @!P1 NANOSLEEP.SYNCS 0x989680 ;  /* 0x009896800000995d */ /* 0x001fea0003900000 */
[----:B------:R-:W0:Y:S02]  /*7080*/  @!P1 SYNCS.PHASECHK.TRANS64 P1, [R7+URZ], R8 ;  /* 0x00000008070095a7 */ /* 0x000e24000802007f */
[----:B0-----:R-:W-:Y:S05]  /*7090*/  @!P1 BRA `(.L_x_37) ;  /* 0xfffffffc00f09947 */ /* 0x001fea000383ffff */
[----:B------:R-:W-:Y:S05]  /*70a0*/  BRA `(.L_x_36) ;  /* 0xffffffb400087947 */ /* 0x000fea000383ffff */
.L_x_43:
[----:B0-----:R-:W-:-:S04]  /*70b0*/  IMAD.U32 R3, RZ, RZ, UR44 ;  /* 0x0000002cff037e24 */ /* 0x001fc8000f8e00ff */
[----:B------:R0:W3:Y:S03]  /*70c0*/  SYNCS.PHASECHK.TRANS64.TRYWAIT P0, [R3+URZ+0x10], R0 ;  /* 0x00001000030075a7 */ /* 0x0000e6000800017f */
[----:B---3--:R-:W-:Y:S05]  /*70d0*/  @!P0 NANOSLEEP.SYNCS 0x989680 ;  /* 0x009896800000895d */ /* 0x008fea0003900000 */
[----:B------:R-:W3:Y:S02]  /*70e0*/  @!P0 SYNCS.PHASECHK.TRANS64 P0, [R3+URZ+0x10], R0 ;  /* 0x00001000030085a7 */ /* 0x000ee4000800007f */
[----:B---3--:R-:W-:Y:S05]  /*70f0*/  @!P0 BRA `(.L_x_43) ;  /* 0xfffffffc00ec8947 */ /* 0x008fea000383ffff */
[----:B------:R-:W-:Y:S05]  /*7100*/  BRA `(.L_x_147) ;  /* 0xffffffb800907947 */ /* 0x000fea000383ffff */
.L_x_112:
[----:B------:R-:W-:Y:S01]  /*7110*/  BSSY B0, `(.L_x_148) ;  /* 0x0000006000007945 */ /* 0x000fe20003800000 */
[----:B------:R-:W-:-:S07]  /*7120*/  IMAD.MOV.U32 R15, RZ, RZ, -0x1 ;  /* 0xffffffffff0f7424 */ /* 0x000fce00078e00ff */
[----:B-----5:R-:W-:Y:S05]  /*7130*/  WARPSYNC.COLLECTIVE R15, `(.L_x_149) ;  /* 0x000000000f0c7348 */ /* 0x020fea0003c00000 */
[----:B------:R-:W-:Y:S02]  /*7140*/  ELECT P6, UR62, PT ;  /* 0x00000000003e782f */ /* 0x000fe400038c0000 */
[----:B------:R-:W-:Y:S01]  /*7150*/  MOV R14, UR62 ;  /* 0x0000003e000e7c02 */ /* 0x000fe20008000f00 */
[----:B-----5:R-:W-:Y:S10]  /*7160*/  ENDCOLLECTIVE ;  /* 0x000000000000791b */ /* 0x020ff40003800000 */
.L_x_149:
[----:B------:R-:W-:Y:S05]  /*7170*/  BSYNC B0 ;  /* 0x0000000000007941 */ /* 0x000fea0003800000 */
.L_x_148:
[----:B------:R-:W-:Y:S05]  /*7180*/  BRA `(.L_x_150) ;  /* 0xffffffe4003c7947 */ /* 0x000fea000383ffff */
.L_x_117:
[----:B0-----:R0:W2:Y:S02]  /*7190*/  SYNCS.PHASECHK.TRANS64.TRYWAIT P0, [R7+URZ+0x70], R4 ;  /* 0x00007004070075a7 */ /* 0x0010a4000800017f */
[----:B--2---:R-:W-:Y:S05]  /*71a0*/  @!P0 NANOSLEEP.SYNCS 0x989680 ;  /* 0x009896800000895d */ /* 0x004fea0003900000 */
[----:B------:R-:W2:Y:S02]  /*71b0*/  @!P0 SYNCS.PHASECHK.TRANS64 P0, [R7+URZ+0x70], R4 ;  /* 0x00007004070085a7 */ /* 0x000ea4000800007f */
[----:B--2---:R-:W-:Y:S05]  /*71c0*/  @!P0 BRA `(.L_x_117) ;  /* 0xfffffffc00f08947 */ /* 0x004fea000383ffff */
[----:B------:R-:W-:Y:S05]  /*71d0*/  BRA `(.L_x_151) ;  /* 0xffffffe8002c7947 */ /* 0x000fea000383ffff */
.L_x_126:
[----:B------:R-:W-:Y:S01]  /*71e0*/  BSSY B0, `(.L_x_152) ;  /* 0x0000006000007945 */ /* 0x000fe20003800000 */
[----:B------:R-:W-:-:S07]  /*71f0*/  IMAD.MOV.U32 R15, RZ, RZ, -0x1 ;  /* 0xffffffffff0f7424 */ /* 0x000fce00078e00ff */
[----:B-----5:R-:W-:Y:S05]  /*7200*/  WARPSYNC.COLLECTIVE R15, `(.L_x_153) ;  /* 0x000000000f0c7348 */ /* 0x020fea0003c00000 */
[----:B------:R-:W-:Y:S02]  /*7210*/  ELECT P6, UR62, PT ;  /* 0x00000000003e782f */ /* 0x000fe400038c0000 */
[----:B------:R-:W-:Y:S01]  /*7220*/  MOV R14, UR62 ;  /* 0x0000003e000e7c02 */ /* 0x000fe20008000f00 */
[----:B-----5:R-:W-:Y:S10]  /*7230*/  ENDCOLLECTIVE ;  /* 0x000000000000791b */ /* 0x020ff40003800000 */
.L_x_153:
[----:B------:R-:W-:Y:S05]  /*7240*/  BSYNC B0 ;  /* 0x0000000000007941 */ /* 0x000fea0003800000 */
.L_x_152:
[----:B------:R-:W-:Y:S05]  /*7250*/  BRA `(.L_x_154) ;  /* 0xfffffff400047947 */ /* 0x000fea000383ffff */
.L_x_130:
[----:B0-----:R0:W1:Y:S02]  /*7260*/  SYNCS.PHASECHK.TRANS64.TRYWAIT P0, [R5+URZ], R2 ;  /* 0x00000002050075a7 */ /* 0x001064000800017f */
[----:B-1----:R-:W-:Y:S05]  /*7270*/  @!P0 NANOSLEEP.SYNCS 0x989680 ;  /* 0x009896800000895d */ /* 0x002fea0003900000 */
[----:B------:R-:W1:Y:S02]  /*7280*/  @!P0 SYNCS.PHASECHK.TRANS64 P0, [R5+URZ], R2 ;  /* 0x00000002050085a7 */ /* 0x000e64000800007f */
[----:B-1----:R-:W-:Y:S05]  /*7290*/  @!P0 BRA `(.L_x_130) ;  /* 0xfffffffc00f08947 */ /* 0x002fea000383ffff */
[----:B------:R-:W-:Y:S05]  /*72a0*/  BRA `(.L_x_155) ;  /* 0xfffffff400487947 */ /* 0x000fea000383ffff */
.L_x_131:
[----:B0-----:R0:W1:Y:S02]  /*72b0*/  SYNCS.PHASECHK.TRANS64.TRYWAIT P0, [R7+URZ], R4 ;  /* 0x00000004070075a7 */ /* 0x001064000800017f */
[----:B-1----:R-:W-:Y:S05]  /*72c0*/  @!P0 NANOSLEEP.SYNCS 0x989680 ;  /* 0x009896800000895d */ /* 0x002fea0003900000 */
[----:B------:R-:W1:Y:S02]  /*72d0*/  @!P0 SYNCS.PHASECHK.TRANS64 P0, [R7+URZ], R4 ;  /* 0x00000004070085a7 */ /* 0x000e64000800007f */
[----:B-1----:R-:W-:Y:S05]  /*72e0*/  @!P0 BRA `(.L_x_131) ;  /* 0xfffffffc00f08947 */ /* 0x002fea000383ffff */
[----:B------:R-:W-:Y:S05]  /*72f0*/  BRA `(.L_x_156) ;  /* 0xfffffff400587947 */ /* 0x000fea000383ffff */
.L_x_132:
[----:B0-----:R0:W1:Y:S02]  /*7300*/  SYNCS.PHASECHK.TRANS64.TRYWAIT P0, [R6+URZ], R5 ;  /* 0x00000005060075a7 */ /* 0x001064000800017f */
[----:B-1----:R-:W-:Y:S05]  /*7310*/  @!P0 NANOSLEEP.SYNCS 0x989680 ;  /* 0x009896800000895d */ /* 0x002fea0003900000 */
[----:B------:R-:W1:Y:S02]  /*7320*/  @!P0 SYNCS.PHASECHK.TRANS64 P0, [R6+URZ], R5 ;  /* 0x00000005060085a7 */ /* 0x000e64000800007f */
[----:B-1----:R-:W-:Y:S05]  /*7330*/  @!P0 BRA `(.L_x_132) ;  /* 0xfffffffc00f08947 */ /* 0x002fea000383ffff */
[----:B------:R-:W-:Y:S05]  /*7340*/  BRA `(.L_x_157) ;  /* 0xfffffff400687947 */ /* 0x000fea000383ffff */
.L_x_133:
[----:B0-----:R0:W1:Y:S02]  /*7350*/  SYNCS.PHASECHK.TRANS64.TRYWAIT P0, [R9+URZ], R4 ;  /* 0x00000004090075a7 */ /* 0x001064000800017f */
[----:B-1----:R-:W-:Y:S05]  /*7360*/  @!P0 NANOSLEEP.SYNCS 0x989680 ;  /* 0x009896800000895d */ /* 0x002fea0003900000 */
[----:B------:R-:W1:Y:S02]  /*7370*/  @!P0 SYNCS.PHASECHK.TRANS64 P0, [R9+URZ], R4 ;  /* 0x00000004090085a7 */ /* 0x000e64000800007f */
[----:B-1----:R-:W-:Y:S05]  /*7380*/  @!P0 BRA `(.L_x_133) ;  /* 0xfffffffc00f08947 */ /* 0x002fea000383ffff */
[----:B------:R-:W-:Y:S05]  /*7390*/  BRA `(.L_x_158) ;  /* 0xfffffff400787947 */ /* 0x000fea000383ffff */
.L_x_134:
[----:B0-----:R0:W1:Y:S02]  /*73a0*/  SYNCS.PHASECHK.TRANS64.TRYWAIT P0, [R6+URZ], R5 ;  /* 0x00000005060075a7 */ /* 0x001064000800017f */
[----:B-1----:R-:W-:Y:S05]  /*73b0*/  @!P0 NANOSLEEP.SYNCS 0x989680 ;  /* 0x009896800000895d */ /* 0x002fea0003900000 */
[----:B------:R-:W1:Y:S02]  /*73c0*/  @!P0 SYNCS.PHASECHK.TRANS64 P0, [R6+URZ], R5 ;  /* 0x00000005060085a7 */ /* 0x000e64000800007f */
[----:B-1----:R-:W-:Y:S05]  /*73d0*/  @!P0 BRA `(.L_x_134) ;  /* 0xfffffffc00f08947 */ /* 0x002fea000383ffff */
[----:B------:R-:W-:Y:S05]  /*73e0*/  BRA `(.L_x_159) ;  /* 0xfffffff400887947 */ /* 0x000fea000383ffff */
.L_x_135:
[----:B0-----:R0:W1:Y:S02]  /*73f0*/  SYNCS.PHASECHK.TRANS64.TRYWAIT P0, [R9+URZ], R4 ;  /* 0x00000004090075a7 */ /* 0x001064000800017f */
[----:B-1----:R-:W-:Y:S05]  /*7400*/  @!P0 NANOSLEEP.SYNCS 0x989680 ;  /* 0x009896800000895d */ /* 0x002fea0003900000 */
[----:B------:R-:W1:Y:S02]  /*7410*/  @!P0 SYNCS.PHASECHK.TRANS64 P0, [R9+URZ], R4 ;  /* 0x00000004090085a7 */ /* 0x000e64000800007f */
[----:B-1----:R-:W-:Y:S05]  /*7420*/  @!P0 BRA `(.L_x_135) ;  /* 0xfffffffc00f08947 */ /* 0x002fea000383ffff */
[----:B------:R-:W-:Y:S05]  /*7430*/  BRA `(.L_x_160) ;  /* 0xfffffff400987947 */ /* 0x000fea000383ffff */
.L_x_136:
[----:B0-----:R0:W1:Y:S02]  /*7440*/  SYNCS.PHASECHK.TRANS64.TRYWAIT P0, [R6+URZ], R5 ;  /* 0x00000005060075a7 */ /* 0x001064000800017f */
[----:B-1----:R-:W-:Y:S05]  /*7450*/  @!P0 NANOSLEEP.SYNCS 0x989680 ;  /* 0x009896800000895d */ /* 0x002fea0003900000 */
[----:B------:R-:W1:Y:S02]  /*7460*/  @!P0 SYNCS.PHASECHK.TRANS64 P0, [R6+URZ], R5 ;  /* 0x00000005060085a7 */ /* 0x000e64000800007f */
[----:B-1----:R-:W-:Y:S05]  /*7470*/  @!P0 BRA `(.L_x_136) ;  /* 0xfffffffc00f08947 */ /* 0x002fea000383ffff */
[----:B------:R-:W-:Y:S05]  /*7480*/  BRA `(.L_x_161) ;  /* 0xfffffff400a87947 */ /* 0x000fea000383ffff */
.L_x_137:
[----:B0-----:R0:W1:Y:S02]  /*7490*/  SYNCS.PHASECHK.TRANS64.TRYWAIT P0, [R9+URZ], R4 ;  /* 0x00000004090075a7 */ /* 0x001064000800017f */
[----:B-1----:R-:W-:Y:S05]  /*74a0*/  @!P0 NANOSLEEP.SYNCS 0x989680 ;  /* 0x009896800000895d */ /* 0x002fea0003900000 */
[----:B------:R-:W1:Y:S02]  /*74b0*/  @!P0 SYNCS.PHASECHK.TRANS64 P0, [R9+URZ], R4 ;  /* 0x00000004090085a7 */ /* 0x000e64000800007f */
[----:B-1----:R-:W-:Y:S05]  /*74c0*/  @!P0 BRA `(.L_x_137) ;  /* 0xfffffffc00f08947 */ /* 0x002fea000383ffff */
[----:B------:R-:W-:Y:S05]  /*74d0*/  BRA `(.L_x_162) ;  /* 0xfffffff400b87947 */ /* 0x000fea000383ffff */
.L_x_138:
[----:B0-----:R0:W1:Y:S02]  /*74e0*/  SYNCS.PHASECHK.TRANS64.TRYWAIT P0, [R6+URZ], R5 ;  /* 0x00000005060075a7 */ /* 0x001064000800017f */
[----:B-1----:R-:W-:Y:S05]  /*74f0*/  @!P0 NANOSLEEP.SYNCS 0x989680 ;  /* 0x009896800000895d */ /* 0x002fea0003900000 */
[----:B------:R-:W1:Y:S02]  /*7500*/  @!P0 SYNCS.PHASECHK.TRANS64 P0, [R6+URZ], R5 ;  /* 0x00000005060085a7 */ /* 0x000e64000800007f */
[----:B-1----:R-:W-:Y:S05]  /*7510*/  @!P0 BRA `(.L_x_138) ;  /* 0xfffffffc00f08947 */ /* 0x002fea000383ffff */
[----:B------:R-:W-:Y:S05]  /*7520*/  BRA `(.L_x_163) ;  /* 0xfffffff400c87947 */ /* 0x000fea000383ffff */
.L_x_139:
[----:B0-----:R0:W1:Y:S02]  /*7530*/  SYNCS.PHASECHK.TRANS64.TRYWAIT P0, [R9+URZ], R4 ;  /* 0x00000004090075a7 */ /* 0x001064000800017f */
[----:B-1----:R-:W-:Y:S05]  /*7540*/  @!P0 NANOSLEEP.SYNCS 0x989680 ;  /* 0x009896800000895d */ /* 0x002fea0003900000 */
[----:B------:R-:W1:Y:S02]  /*7550*/  @!P0 SYNCS.PHASECHK.TRANS64 P0, [R9+URZ], R4 ;  /* 0x00000004090085a7 */ /* 0x000e64000800007f */
[----:B-1----:R-:W-:Y:S05]  /*7560*/  @!P0 BRA `(.L_x_139) ;  /* 0xfffffffc00f08947 */ /* 0x002fea000383ffff */
[----:B------:R-:W-:Y:S05]  /*7570*/  BRA `(.L_x_164) ;  /* 0xfffffff400d87947 */ /* 0x000fea000383ffff */
.L_x_140:
[----:B0-----:R0:W1:Y:S02]  /*7580*/  SYNCS.PHASECHK.TRANS64.TRYWAIT P0, [R6+URZ], R5 ;  /* 0x00000005060075a7 */ /* 0x001064000800017f */
[----:B-1----:R-:W-:Y:S05]  /*7590*/  @!P0 NANOSLEEP.SYNCS 0x989680 ;  /* 0x009896800000895d */ /* 0x002fea0003900000 */
[----:B------:R-:W1:Y:S02]  /*75a0*/  @!P0 SYNCS.PHASECHK.TRANS64 P0, [R6+URZ], R5 ;  /* 0x00000005060085a7 */ /* 0x000e64000800007f */
[----:B-1----:R-:W-:Y:S05]  /*75b0*/  @!P0 BRA `(.L_x_140) ;  /* 0xfffffffc00f08947 */ /* 0x002fea000383ffff */
[----:B------:R-:W-:Y:S05]  /*75c0*/  BRA `(.L_x_165) ;  /* 0xfffffff400e87947 */ /* 0x000fea000383ffff */
.L_x_141:
[----:B0-----:R0:W1:Y:S02]  /*75d0*/  SYNCS.PHASECHK.TRANS64.TRYWAIT P0, [R9+URZ], R4 ;  /* 0x00000004090075a7 */ /* 0x001064000800017f */
[----:B-1----:R-:W-:Y:S05]  /*75e0*/  @!P0 NANOSLEEP.SYNCS 0x989680 ;  /* 0x009896800000895d */ /* 0x002fea0003900000 */
[----:B------:R-:W1:Y:S02]  /*75f0*/  @!P0 SYNCS.PHASECHK.TRANS64 P0, [R9+URZ], R4 ;  /* 0x00000004090085a7 */ /* 0x000e64000800007f */
[----:B-1----:R-:W-:Y:S05]  /*7600*/  @!P0 BRA `(.L_x_141) ;  /* 0xfffffffc00f08947 */ /* 0x002fea000383ffff */
[----:B------:R-:W-:Y:S05]  /*7610*/  BRA `(.L_x_166) ;  /* 0xfffffff400f87947 */ /* 0x000fea000383ffff */
.L_x_142:
[----:B0-----:R0:W1:Y:S02]  /*7620*/  SYNCS.PHASECHK.TRANS64.TRYWAIT P0, [R6+URZ], R5 ;  /* 0x00000005060075a7 */ /* 0x001064000800017f */
[----:B-1----:R-:W-:Y:S05]  /*7630*/  @!P0 NANOSLEEP.SYNCS 0x989680 ;  /* 0x009896800000895d */ /* 0x002fea0003900000 */
[----:B------:R-:W1:Y:S02]  /*7640*/  @!P0 SYNCS.PHASECHK.TRANS64 P0, [R6+URZ], R5 ;  /* 0x00000005060085a7 */ /* 0x000e64000800007f */
[----:B-1----:R-:W-:Y:S05]  /*7650*/  @!P0 BRA `(.L_x_142) ;  /* 0xfffffffc00f08947 */ /* 0x002fea000383ffff */
[----:B------:R-:W-:Y:S05]  /*7660*/  BRA `(.L_x_167) ;  /* 0xfffffff800007947 */ /* 0x000fea000383ffff */
.L_x_168:
[----:B------:R-:W-:-:S00]  /*7670*/  BRA `(.L_x_168) ;  /* 0xfffffffc00fc7947 */ /* 0x000fc0000383ffff */
[----:B------:R-:W-:-:S00]  /*7680*/  NOP ;  /* 0x0000000000007918 */ /* 0x000fc00000000000 */
[----:B------:R-:W-:-:S00]  /*7690*/  NOP ;  /* 0x0000000000007918 */ /* 0x000fc00000000000 */
[----:B------:R-:W-:-:S00]  /*76a0*/  NOP ;  /* 0x0000000000007918 */ /* 0x000fc00000000000 */
[----:B------:R-:W-:-:S00]  /*76b0*/  NOP ;  /* 0x0000000000007918 */ /* 0x000fc00000000000 */
[----:B------:R-:W-:-:S00]  /*76c0*/  NOP ;  /* 0x0000000000007918 */ /* 0x000fc00000000000 */
[----:B------:R-:W-:-:S00]  /*76d0*/  NOP ;  /* 0x0000000000007918 */ /* 0x000fc00000000000 */
[----:B------:R-:W-:-:S00]  /*76e0*/  NOP ;  /* 0x0000000000007918 */ /* 0x000fc00000000000 */
[----:B------:R-:W-:-:S00]  /*76f0*/  NOP ;  /* 0x0000000000007918 */ /* 0x000fc00000000000 */
.L_x_169:


//--------------------- .nv.global.init           --------------------------
	.section	.nv.global.init,"aw",@progbits
.nv.global.init:
	.type		$str$24,@object
	.size		$str$24,($str$25 - $str$24)
$str$24:
        /*0000*/ 	.byte	0x28, 0x61, 0x64, 0x64, 0x72, 0x65, 0x73, 0x73, 0x20, 0x26, 0x20, 0x6d, 0x61, 0x73, 0x6b, 0x29
        /*0010*/ 	.byte	0x20, 0x3d, 0x3d, 0x20, 0x30, 0x00
	.type		$str$25,@object
	.size		$str$25,(__unnamed_1 - $str$25)
$str$25:
        /*0016*/ 	.byte	0x2f, 0x74, 0x6d, 0x70, 0x2f, 0x63, 0x75, 0x74, 0x6c, 0x61, 0x73, 0x73, 0x5f, 0x73, 0x77, 0x65
        /*0026*/ 	.byte	0x65, 0x70, 0x5f, 0x73, 0x72, 0x63, 0x2f, 0x69, 0x6e, 0x63, 0x6c, 0x75, 0x64, 0x65, 0x2f, 0x63
        /*0036*/ 	.byte	0x75, 0x74, 0x65, 0x2f, 0x70, 0x6f, 0x69, 0x6e, 0x74, 0x65, 0x72, 0x5f, 0x66, 0x6c, 0x61, 0x67
        /*0046*/ 	.byte	0x67, 0x65, 0x64, 0x2e, 0x68, 0x70, 0x70, 0x00
	.type		__unnamed_1,@object
	.size		__unnamed_1,(__unnamed_2 - __unnamed_1)
__unnamed_1:
        /*004e*/ 	.byte	0x61, 0x75, 0x74, 0x6f, 0x20, 0x63, 0x75, 0x74, 0x65, 0x3a, 0x3a, 0x61, 0x73, 0x5f, 0x70, 0x6f
        /* <DEDUP_REMOVED lines=27> */
        /*020e*/ 	.byte	0x32, 0x30, 0x34, 0x38, 0x3e, 0x3e, 0x3e, 0x3e, 0x3e, 0x20, 0x26, 0x5d, 0x00
	.type		__unnamed_2,@object
	.size		__unnamed_2,(.L_1 - __unnamed_2)
__unnamed_2:
        /* <DEDUP_REMOVED lines=28> */
        /*03db*/ 	.byte	0x3c, 0x32, 0x30, 0x34, 0x38, 0x3e, 0x3e, 0x3e, 0x3e, 0x3e, 0x20, 0x26, 0x5d, 0x00
.L_1:


//--------------------- .nv.shared._ZN7cutlass13device_kernelINS_4gemm6kernel13GemmUniversalIN4cute5tupleIJiiiiEEENS1_10collective13CollectiveMmaINS1_39MainloopSm90TmaGmmaRmemAWarpSpecializedILi14ENS5_IJNS4_1CILi1EEESB_SB_EEENS1_32KernelTmaWarpSpecializedPingpongEEENS5_IJNSA_ILi64EEESF_NSA_ILi32EEEEEEfNS5_IJlSB_lEEEfNS5_IJSB_llEEENS4_8TiledMMAINS4_8MMA_AtomIJNS4_4SM904GMMA29MMA_64x64x8_F32TF32TF32_RS_TNILNSN_7ScaleInE1ELSP_1EEEEEENS4_6LayoutISC_NS5_IJNSA_ILi0EEEST_ST_EEEEENS5_IJNS4_10UnderscoreESW_SW_EEEEENS4_13SM90_TMA_LOADENS4_14ComposedLayoutINS4_7SwizzleILi3ELi4ELi3EEENS4_18smem_ptr_flag_bitsILi32EEENSS_INS5_IJNSA_ILi8EEESG_EEENS5_IJSG_SB_EEEEEEEvNS4_8identityESZ_NS10_INS11_ILi1ELi4ELi3EEES14_NSS_INS5_IJS15_S15_EEENS5_IJSB_S15_EEEEEEENS4_9Copy_AtomIJNS4_39AutoVectorizingCopyWithAssumedAlignmentILi128EEEfEEES1A_EENS_8epilogue10collective6detail29Sm90TmaWarpSpecializedAdapterINS1M_15DefaultEpilogueINS_10tfloat32_tESI_SI_NS1L_6thread17LinearCombinationIS1Q_Li1EffLNS1R_9ScaleType4KindE0ELNS_15FloatRoundStyleE2ES1Q_EENS1_15EpilogueDefaultEEEEEvvEEEEvNT_6ParamsE --------------------------
	.section	.nv.shared._ZN7cutlass13device_kernelINS_4gemm6kernel13GemmUniversalIN4cute5tupleIJiiiiEEENS1_10collective13CollectiveMmaINS1_39MainloopSm90TmaGmmaRmemAWarpSpecializedILi14ENS5_IJNS4_1CILi1EEESB_SB_EEENS1_32KernelTmaWarpSpecializedPingpongEEENS5_IJNSA_ILi64EEESF_NSA_ILi32EEEEEEfNS5_IJlSB_lEEEfNS5_IJSB_llEEENS4_8TiledMMAINS4_8MMA_AtomIJNS4_4SM904GMMA29MMA_64x64x8_F32TF32TF32_RS_TNILNSN_7ScaleInE1ELSP_1EEEEEENS4_6LayoutISC_NS5_IJNSA_ILi0EEEST_ST_EEEEENS5_IJNS4_10UnderscoreESW_SW_EEEEENS4_13SM90_TMA_LOADENS4_14ComposedLayoutINS4_7SwizzleILi3ELi4ELi3EEENS4_18smem_ptr_flag_bitsILi32EEENSS_INS5_IJNSA_ILi8EEESG_EEENS5_IJSG_SB_EEEEEEEvNS4_8identityESZ_NS10_INS11_ILi1ELi4ELi3EEES14_NSS_INS5_IJS15_S15_EEENS5_IJSB_S15_EEEEEEENS4_9Copy_AtomIJNS4_39AutoVectorizingCopyWithAssumedAlignmentILi128EEEfEEES1A_EENS_8epilogue10collective6detail29Sm90TmaWarpSpecializedAdapterINS1M_15DefaultEpilogueINS_10tfloat32_tESI_SI_NS1L_6thread17LinearCombinationIS1Q_Li1EffLNS1R_9ScaleType4KindE0ELNS_15FloatRoundStyleE2ES1Q_EENS1_15EpilogueDefaultEEEEEvvEEEEvNT_6ParamsE,"aw",@nobits
	.sectionflags	@""
	.align	16
	.zero		1024


//--------------------- .nv.shared.reserved.0     --------------------------
	.section	.nv.shared.reserved.0,"aw",@nobits
	.weak		__nv_reservedSMEM_offset_0_alias
	.size		__nv_reservedSMEM_offset_0_alias, 0, 0
	.other		__nv_reservedSMEM_offset_0_alias,@"STO_CUDA_RESERVED_SHARED STV_DEFAULT"
__nv_reservedSMEM_offset_0_alias:
	.zero		0


//--------------------- .nv.global                --------------------------
	.section	.nv.global,"aw",@nobits
.nv.global:
	.type		_ZN39_INTERNAL_e89d4291_4_k_cu_8bd87509_30914cute1_E,@object
	.size		_ZN39_INTERNAL_e89d4291_4_k_cu_8bd87509_30914cute1_E,(_ZN39_INTERNAL_e89d4291_4_k_cu_8bd87509_30914cuda3std3__45__cpo6cbeginE - _ZN39_INTERNAL_e89d4291_4_k_cu_8bd87509_30914cute1_E)
_ZN39_INTERNAL_e89d4291_4_k_cu_8bd87509_30914cute1_E:
	.zero		1
	.type		_ZN39_INTERNAL_e89d4291_4_k_cu_8bd87509_30914cuda3std3__45__cpo6cbeginE,@object
	.size		_ZN39_INTERNAL_e89d4291_4_k_cu_8bd87509_30914cuda3std3__45__cpo6cbeginE,(_ZN39_INTERNAL_e89d4291_4_k_cu_8bd87509_30914cuda3std3__48in_placeE - _ZN39_INTERNAL_e89d4291_4_k_cu_8bd87509_30914cuda3std3__45__cpo6cbeginE)
_ZN39_INTERNAL_e89d4291_4_k_cu_8bd87509_30914cuda3std3__45__cpo6cbeginE:
	.zero		1
	.type		_ZN39_INTERNAL_e89d4291_4_k_cu_8bd87509_30914cuda3std3__48in_placeE,@object
	.size		_ZN39_INTERNAL_e89d4291_4_k_cu_8bd87509_30914cuda3std3__48in_placeE,(_ZN39_INTERNAL_e89d4291_4_k_cu_8bd87509_30914cuda3std6ranges3__45__cpo9iter_moveE - _ZN39_INTERNAL_e89d4291_4_k_cu_8bd87509_30914cuda3std3__48in_placeE)
_ZN39_INTERNAL_e89d4291_4_k_cu_8bd87509_30914cuda3std3__48in_placeE:
	.zero		1
	.type		_ZN39_INTERNAL_e89d4291_4_k_cu_8bd87509_30914cuda3std6ranges3__45__cpo9iter_moveE,@object
	.size		_ZN39_INTERNAL_e89d4291_4_k_cu_8bd87509_30914cuda3std6ranges3__45__cpo9iter_moveE,(_ZN39_INTERNAL_e89d4291_4_k_cu_8bd87509_30914cuda3std3__45__cpo5beginE - _ZN39_INTERNAL_e89d4291_4_k_cu_8bd87509_30914cuda3std6ranges3__45__cpo9iter_moveE)
_ZN39_INTERNAL_e89d4291_4_k_cu_8bd87509_30914cuda3std6ranges3__45__cpo9iter_moveE:
	.zero		1
	.type		_ZN39_INTERNAL_e89d4291_4_k_cu_8bd87509_30914cuda3std3__45__cpo5beginE,@object
	.size		_ZN39_INTERNAL_e89d4291_4_k_cu_8bd87509_30914cuda3std3__45__cpo5beginE,(_ZN39_INTERNAL_e89d4291_4_k_cu_8bd87509_30914cuda3std3__441_GLOBAL__N__e89d4291_4_k_cu_8bd87509_30916ignoreE - _ZN39_INTERNAL_e89d4291_4_k_cu_8bd87509_30914cuda3std3__45__cpo5beginE)
_ZN39_INTERNAL_e89d4291_4_k_cu_8bd87509_30914cuda3std3__45__cpo5beginE:
	.zero		1
	.type		_ZN39_INTERNAL_e89d4291_4_k_cu_8bd87509_30914cuda3std3__441_GLOBAL__N__e89d4291_4_k_cu_8bd87509_30916ignoreE,@object
	.size		_ZN39_INTERNAL_e89d4291_4_k_cu_8bd87509_30914cuda3std3__441_GLOBAL__N__e89d4291_4_k_cu_8bd87509_30916ignoreE,(_ZN39_INTERNAL_e89d4291_4_k_cu_8bd87509_30914cute7productE - _ZN39_INTERNAL_e89d4291_4_k_cu_8bd87509_30914cuda3std3__441_GLOBAL__N__e89d4291_4_k_cu_8bd87509_30916ignoreE)
_ZN39_INTERNAL_e89d4291_4_k_cu_8bd87509_30914cuda3std3__441_GLOBAL__N__e89d4291_4_k_cu_8bd87509_30916ignoreE:
	.zero		1
	.type		_ZN39_INTERNAL_e89d4291_4_k_cu_8bd87509_30914cute7productE,@object
	.size		_ZN39_INTERNAL_e89d4291_4_k_cu_8bd87509_30914cute7productE,(_ZN39_INTERNAL_e89d4291_4_k_cu_8bd87509_30914cuda3std3__45__cpo3endE - _ZN39_INTERNAL_e89d4291_4_k_cu_8bd87509_30914cute7productE)
_ZN39_INTERNAL_e89d4291_4_k_cu_8bd87509_30914cute7productE:
	.zero		1
	.type		_ZN39_INTERNAL_e89d4291_4_k_cu_8bd87509_30914cuda3std3__45__cpo3endE,@object
	.size		_ZN39_INTERNAL_e89d4291_4_k_cu_8bd87509_30914cuda3std3__45__cpo3endE,(_ZN39_INTERNAL_e89d4291_4_k_cu_8bd87509_30914cuda3std3__419piecewise_constructE - _ZN39_INTERNAL_e89d4291_4_k_cu_8bd87509_30914cuda3std3__45__cpo3endE)
_ZN39_INTERNAL_e89d4291_4_k_cu_8bd87509_30914cuda3std3__45__cpo3endE:
	.zero		1
	.type		_ZN39_INTERNAL_e89d4291_4_k_cu_8bd87509_30914cuda3std3__419piecewise_constructE,@object
	.size		_ZN39_INTERNAL_e89d4291_4_k_cu_8bd87509_30914cuda3std3__419piecewise_constructE,(_ZN39_INTERNAL_e89d4291_4_k_cu_8bd87509_30914cuda3std3__45__cpo4cendE - _ZN39_INTERNAL_e89d4291_4_k_cu_8bd87509_30914cuda3std3__419piecewise_constructE)
_ZN39_INTERNAL_e89d4291_4_k_cu_8bd87509_30914cuda3std3__419piecewise_constructE:
	.zero		1
	.type		_ZN39_INTERNAL_e89d4291_4_k_cu_8bd87509_30914cuda3std3__45__cpo4cendE,@object
	.size		_ZN39_INTERNAL_e89d4291_4_k_cu_8bd87509_30914cuda3std3__45__cpo4cendE,(_ZN39_INTERNAL_e89d4291_4_k_cu_8bd87509_30914cuda3std6ranges3__45__cpo4swapE - _ZN39_INTERNAL_e89d4291_4_k_cu_8bd87509_30914cuda3std3__45__cpo4cendE)
_ZN39_INTERNAL_e89d4291_4_k_cu_8bd87509_30914cuda3std3__45__cpo4cendE:
	.zero		1
	.type		_ZN39_INTERNAL_e89d4291_4_k_cu_8bd87509_30914cuda3std6ranges3__45__cpo4swapE,@object
	.size		_ZN39_INTERNAL_e89d4291_4_k_cu_8bd87509_30914cuda3std6ranges3__45__cpo4swapE,(.L_9 - _ZN39_INTERNAL_e89d4291_4_k_cu_8bd87509_30914cuda3std6ranges3__45__cpo4swapE)
_ZN39_INTERNAL_e89d4291_4_k_cu_8bd87509_30914cuda3std6ranges3__45__cpo4swapE:
	.zero		1
.L_9:


//--------------------- .nv.constant0._ZN7cutlass13device_kernelINS_4gemm6kernel13GemmUniversalIN4cute5tupleIJiiiiEEENS1_10collective13CollectiveMmaINS1_39MainloopSm90TmaGmmaRmemAWarpSpecializedILi14ENS5_IJNS4_1CILi1EEESB_SB_EEENS1_32KernelTmaWarpSpecializedPingpongEEENS5_IJNSA_ILi64EEESF_NSA_ILi32EEEEEEfNS5_IJlSB_lEEEfNS5_IJSB_llEEENS4_8TiledMMAINS4_8MMA_AtomIJNS4_4SM904GMMA29MMA_64x64x8_F32TF32TF32_RS_TNILNSN_7ScaleInE1ELSP_1EEEEEENS4_6LayoutISC_NS5_IJNSA_ILi0EEEST_ST_EEEEENS5_IJNS4_10UnderscoreESW_SW_EEEEENS4_13SM90_TMA_LOADENS4_14ComposedLayoutINS4_7SwizzleILi3ELi4ELi3EEENS4_18smem_ptr_flag_bitsILi32EEENSS_INS5_IJNSA_ILi8EEESG_EEENS5_IJSG_SB_EEEEEEEvNS4_8identityESZ_NS10_INS11_ILi1ELi4ELi3EEES14_NSS_INS5_IJS15_S15_EEENS5_IJSB_S15_EEEEEEENS4_9Copy_AtomIJNS4_39AutoVectorizingCopyWithAssumedAlignmentILi128EEEfEEES1A_EENS_8epilogue10collective6detail29Sm90TmaWarpSpecializedAdapterINS1M_15DefaultEpilogueINS_10tfloat32_tESI_SI_NS1L_6thread17LinearCombinationIS1Q_Li1EffLNS1R_9ScaleType4KindE0ELNS_15FloatRoundStyleE2ES1Q_EENS1_15EpilogueDefaultEEEEEvvEEEEvNT_6ParamsE --------------------------
	.section	.nv.constant0._ZN7cutlass13device_kernelINS_4gemm6kernel13GemmUniversalIN4cute5tupleIJiiiiEEENS1_10collective13CollectiveMmaINS1_39MainloopSm90TmaGmmaRmemAWarpSpecializedILi14ENS5_IJNS4_1CILi1EEESB_SB_EEENS1_32KernelTmaWarpSpecializedPingpongEEENS5_IJNSA_ILi64EEESF_NSA_ILi32EEEEEEfNS5_IJlSB_lEEEfNS5_IJSB_llEEENS4_8TiledMMAINS4_8MMA_AtomIJNS4_4SM904GMMA29MMA_64x64x8_F32TF32TF32_RS_TNILNSN_7ScaleInE1ELSP_1EEEEEENS4_6LayoutISC_NS5_IJNSA_ILi0EEEST_ST_EEEEENS5_IJNS4_10UnderscoreESW_SW_EEEEENS4_13SM90_TMA_LOADENS4_14ComposedLayoutINS4_7SwizzleILi3ELi4ELi3EEENS4_18smem_ptr_flag_bitsILi32EEENSS_INS5_IJNSA_ILi8EEESG_EEENS5_IJSG_SB_EEEEEEEvNS4_8identityESZ_NS10_INS11_ILi1ELi4ELi3EEES14_NSS_INS5_IJS15_S15_EEENS5_IJSB_S15_EEEEEEENS4_9Copy_AtomIJNS4_39AutoVectorizingCopyWithAssumedAlignmentILi128EEEfEEES1A_EENS_8epilogue10collective6detail29Sm90TmaWarpSpecializedAdapterINS1M_15DefaultEpilogueINS_10tfloat32_tESI_SI_NS1L_6thread17LinearCombinationIS1Q_Li1EffLNS1R_9ScaleType4KindE0ELNS_15FloatRoundStyleE2ES1Q_EENS1_15EpilogueDefaultEEEEEvvEEEEvNT_6ParamsE,"a",@progbits
	.sectionflags	@""
	.align	4
.nv.constant0._ZN7cutlass13device_kernelINS_4gemm6kernel13GemmUniversalIN4cute5tupleIJiiiiEEENS1_10collective13CollectiveMmaINS1_39MainloopSm90TmaGmmaRmemAWarpSpecializedILi14ENS5_IJNS4_1CILi1EEESB_SB_EEENS1_32KernelTmaWarpSpecializedPingpongEEENS5_IJNSA_ILi64EEESF_NSA_ILi32EEEEEEfNS5_IJlSB_lEEEfNS5_IJSB_llEEENS4_8TiledMMAINS4_8MMA_AtomIJNS4_4SM904GMMA29MMA_64x64x8_F32TF32TF32_RS_TNILNSN_7ScaleInE1ELSP_1EEEEEENS4_6LayoutISC_NS5_IJNSA_ILi0EEEST_ST_EEEEENS5_IJNS4_10UnderscoreESW_SW_EEEEENS4_13SM90_TMA_LOADENS4_14ComposedLayoutINS4_7SwizzleILi3ELi4ELi3EEENS4_18smem_ptr_flag_bitsILi32EEENSS_INS5_IJNSA_ILi8EEESG_EEENS5_IJSG_SB_EEEEEEEvNS4_8identityESZ_NS10_INS11_ILi1ELi4ELi3EEES14_NSS_INS5_IJS15_S15_EEENS5_IJSB_S15_EEEEEEENS4_9Copy_AtomIJNS4_39AutoVectorizingCopyWithAssumedAlignmentILi128EEEfEEES1A_EENS_8epilogue10collective6detail29Sm90TmaWarpSpecializedAdapterINS1M_15DefaultEpilogueINS_10tfloat32_tESI_SI_NS1L_6thread17LinearCombinationIS1Q_Li1EffLNS1R_9ScaleType4KindE0ELNS_15FloatRoundStyleE2ES1Q_EENS1_15EpilogueDefaultEEEEEvvEEEEvNT_6ParamsE:
	.zero		1664


//--------------------- SYMBOLS --------------------------

	.type		.nv.reservedSmem.offset0,@object
	.size		.nv.reservedSmem.offset0,0x4
	.type		__assertfail,@function
